	.target	sm_90a

	.elftype	@"ET_EXEC"


//--------------------- .note.nv.tkinfo           --------------------------
	.section	.note.nv.tkinfo,"",@"SHT_NOTE"
	.sectionflags	@"SHF_NOTE_NV_TKINFO"
	.tkinfo
        /*0018*/ 	.word	0x00000002
        /*0030*/ 	.string	""
        /*0030*/ 	.string	"ptxas"
        /*0030*/ 	.string	"Cuda compilation tools, release 13.0, V13.0.88"
        /*0030*/ 	.string	"Build cuda_13.0.r13.0/compiler.36424714_0"
        /*0030*/ 	.string	"-arch sm_90a -m 64 "



//--------------------- .note.nv.cuinfo           --------------------------
	.section	.note.nv.cuinfo,"",@"SHT_NOTE"
	.sectionflags	@"SHF_NOTE_NV_CUINFO"
        /*0018*/ 	.short	0x0002
        /*001a*/ 	.short	0x005a
        /*001c*/ 	.short	0x0082
	.zero		2


//--------------------- .nv.info                  --------------------------
	.section	.nv.info,"",@"SHT_CUDA_INFO"
	.align	4


	//----- nvinfo : EIATTR_REGCOUNT
	.align		4
        /*0000*/ 	.byte	0x04, 0x2f
        /*0002*/ 	.short	(.L_15 - .L_14)
	.align		4
.L_14:
        /*0004*/ 	.word	index@(_ZN7cutlass13device_kernelINS_4gemm6kernel13GemmUniversalIN4cute5tupleIJiiiiEEENS1_10collective13CollectiveMmaINS1_34MainloopSm90TmaGmmaWarpSpecializedILi4ENS5_IJNS4_1CILi2EEENSA_ILi1EEESC_EEENS1_32KernelTmaWarpSpecializedPingpongEEENS5_IJNSA_ILi64EEENSA_ILi32EEENSA_ILi256EEEEEENS_10bfloat16_tENS5_IJlSC_lEEESK_SL_NS4_8TiledMMAINS4_8MMA_AtomIJNS4_4SM904GMMA27MMA_64x32x16_F32BF16BF16_SSILNSP_5MajorE0ELSR_0ELNSP_7ScaleInE1ELSS_1EEEEEENS4_6LayoutINS5_IJSC_SC_SC_EEENS5_IJNSA_ILi0EEESX_SX_EEEEENS5_IJNS4_10UnderscoreES10_S10_EEEEENS4_13SM90_TMA_LOADENS4_14ComposedLayoutINS4_7SwizzleILi3ELi4ELi3EEENS4_18smem_ptr_flag_bitsILi16EEENSV_INS5_IJNSA_ILi8EEESG_EEENS5_IJSG_SC_EEEEEEEvNS4_8identityENS4_23SM90_TMA_LOAD_MULTICASTES1D_vS1E_EENS_8epilogue10collective6detail29Sm90TmaWarpSpecializedAdapterINS1I_15DefaultEpilogueISK_SL_SL_NS1H_6thread17LinearCombinationISK_Li1EffLNS1M_9ScaleType4KindE0ELNS_15FloatRoundStyleE2ESK_EENS1_15EpilogueDefaultEEEEEvvEEEEvNT_6ParamsE)
        /*0008*/ 	.word	0x000000a8


	//----- nvinfo : EIATTR_FRAME_SIZE
	.align		4
.L_15:
        /*000c*/ 	.byte	0x04, 0x11
        /*000e*/ 	.short	(.L_17 - .L_16)
	.align		4
.L_16:
        /*0010*/ 	.word	index@(_ZN7cutlass13device_kernelINS_4gemm6kernel13GemmUniversalIN4cute5tupleIJiiiiEEENS1_10collective13CollectiveMmaINS1_34MainloopSm90TmaGmmaWarpSpecializedILi4ENS5_IJNS4_1CILi2EEENSA_ILi1EEESC_EEENS1_32KernelTmaWarpSpecializedPingpongEEENS5_IJNSA_ILi64EEENSA_ILi32EEENSA_ILi256EEEEEENS_10bfloat16_tENS5_IJlSC_lEEESK_SL_NS4_8TiledMMAINS4_8MMA_AtomIJNS4_4SM904GMMA27MMA_64x32x16_F32BF16BF16_SSILNSP_5MajorE0ELSR_0ELNSP_7ScaleInE1ELSS_1EEEEEENS4_6LayoutINS5_IJSC_SC_SC_EEENS5_IJNSA_ILi0EEESX_SX_EEEEENS5_IJNS4_10UnderscoreES10_S10_EEEEENS4_13SM90_TMA_LOADENS4_14ComposedLayoutINS4_7SwizzleILi3ELi4ELi3EEENS4_18smem_ptr_flag_bitsILi16EEENSV_INS5_IJNSA_ILi8EEESG_EEENS5_IJSG_SC_EEEEEEEvNS4_8identityENS4_23SM90_TMA_LOAD_MULTICASTES1D_vS1E_EENS_8epilogue10collective6detail29Sm90TmaWarpSpecializedAdapterINS1I_15DefaultEpilogueISK_SL_SL_NS1H_6thread17LinearCombinationISK_Li1EffLNS1M_9ScaleType4KindE0ELNS_15FloatRoundStyleE2ESK_EENS1_15EpilogueDefaultEEEEEvvEEEEvNT_6ParamsE)
        /*0014*/ 	.word	0x00000000


	//----- nvinfo : EIATTR_MIN_STACK_SIZE
	.align		4
.L_17:
        /*0018*/ 	.byte	0x04, 0x12
        /*001a*/ 	.short	(.L_19 - .L_18)
	.align		4
.L_18:
        /*001c*/ 	.word	index@(_ZN7cutlass13device_kernelINS_4gemm6kernel13GemmUniversalIN4cute5tupleIJiiiiEEENS1_10collective13CollectiveMmaINS1_34MainloopSm90TmaGmmaWarpSpecializedILi4ENS5_IJNS4_1CILi2EEENSA_ILi1EEESC_EEENS1_32KernelTmaWarpSpecializedPingpongEEENS5_IJNSA_ILi64EEENSA_ILi32EEENSA_ILi256EEEEEENS_10bfloat16_tENS5_IJlSC_lEEESK_SL_NS4_8TiledMMAINS4_8MMA_AtomIJNS4_4SM904GMMA27MMA_64x32x16_F32BF16BF16_SSILNSP_5MajorE0ELSR_0ELNSP_7ScaleInE1ELSS_1EEEEEENS4_6LayoutINS5_IJSC_SC_SC_EEENS5_IJNSA_ILi0EEESX_SX_EEEEENS5_IJNS4_10UnderscoreES10_S10_EEEEENS4_13SM90_TMA_LOADENS4_14ComposedLayoutINS4_7SwizzleILi3ELi4ELi3EEENS4_18smem_ptr_flag_bitsILi16EEENSV_INS5_IJNSA_ILi8EEESG_EEENS5_IJSG_SC_EEEEEEEvNS4_8identityENS4_23SM90_TMA_LOAD_MULTICASTES1D_vS1E_EENS_8epilogue10collective6detail29Sm90TmaWarpSpecializedAdapterINS1I_15DefaultEpilogueISK_SL_SL_NS1H_6thread17LinearCombinationISK_Li1EffLNS1M_9ScaleType4KindE0ELNS_15FloatRoundStyleE2ESK_EENS1_15EpilogueDefaultEEEEEvvEEEEvNT_6ParamsE)
        /*0020*/ 	.word	0x00000000
.L_19:


//--------------------- .nv.compat                --------------------------
	.section	.nv.compat,"",@"SHT_CUDA_COMPAT_INFO"
	.align	4
        /*0000*/ 	.byte	0x02, 0x09, 0x01, 0x00, 0x02, 0x02, 0x04, 0x00, 0x02, 0x05, 0x05, 0x00, 0x03, 0x07, 0x01, 0x01
        /*0010*/ 	.byte	0x02, 0x03, 0x01, 0x00, 0x02, 0x06, 0x01, 0x00, 0x04, 0x0b, 0x08, 0x00, 0x00, 0x00, 0x00, 0x00
        /*0020*/ 	.byte	0x00, 0x00, 0x00, 0x00


//--------------------- .nv.info._ZN7cutlass13device_kernelINS_4gemm6kernel13GemmUniversalIN4cute5tupleIJiiiiEEENS1_10collective13CollectiveMmaINS1_34MainloopSm90TmaGmmaWarpSpecializedILi4ENS5_IJNS4_1CILi2EEENSA_ILi1EEESC_EEENS1_32KernelTmaWarpSpecializedPingpongEEENS5_IJNSA_ILi64EEENSA_ILi32EEENSA_ILi256EEEEEENS_10bfloat16_tENS5_IJlSC_lEEESK_SL_NS4_8TiledMMAINS4_8MMA_AtomIJNS4_4SM904GMMA27MMA_64x32x16_F32BF16BF16_SSILNSP_5MajorE0ELSR_0ELNSP_7ScaleInE1ELSS_1EEEEEENS4_6LayoutINS5_IJSC_SC_SC_EEENS5_IJNSA_ILi0EEESX_SX_EEEEENS5_IJNS4_10UnderscoreES10_S10_EEEEENS4_13SM90_TMA_LOADENS4_14ComposedLayoutINS4_7SwizzleILi3ELi4ELi3EEENS4_18smem_ptr_flag_bitsILi16EEENSV_INS5_IJNSA_ILi8EEESG_EEENS5_IJSG_SC_EEEEEEEvNS4_8identityENS4_23SM90_TMA_LOAD_MULTICASTES1D_vS1E_EENS_8epilogue10collective6detail29Sm90TmaWarpSpecializedAdapterINS1I_15DefaultEpilogueISK_SL_SL_NS1H_6thread17LinearCombinationISK_Li1EffLNS1M_9ScaleType4KindE0ELNS_15FloatRoundStyleE2ESK_EENS1_15EpilogueDefaultEEEEEvvEEEEvNT_6ParamsE --------------------------
	.section	.nv.info._ZN7cutlass13device_kernelINS_4gemm6kernel13GemmUniversalIN4cute5tupleIJiiiiEEENS1_10collective13CollectiveMmaINS1_34MainloopSm90TmaGmmaWarpSpecializedILi4ENS5_IJNS4_1CILi2EEENSA_ILi1EEESC_EEENS1_32KernelTmaWarpSpecializedPingpongEEENS5_IJNSA_ILi64EEENSA_ILi32EEENSA_ILi256EEEEEENS_10bfloat16_tENS5_IJlSC_lEEESK_SL_NS4_8TiledMMAINS4_8MMA_AtomIJNS4_4SM904GMMA27MMA_64x32x16_F32BF16BF16_SSILNSP_5MajorE0ELSR_0ELNSP_7ScaleInE1ELSS_1EEEEEENS4_6LayoutINS5_IJSC_SC_SC_EEENS5_IJNSA_ILi0EEESX_SX_EEEEENS5_IJNS4_10UnderscoreES10_S10_EEEEENS4_13SM90_TMA_LOADENS4_14ComposedLayoutINS4_7SwizzleILi3ELi4ELi3EEENS4_18smem_ptr_flag_bitsILi16EEENSV_INS5_IJNSA_ILi8EEESG_EEENS5_IJSG_SC_EEEEEEEvNS4_8identityENS4_23SM90_TMA_LOAD_MULTICASTES1D_vS1E_EENS_8epilogue10collective6detail29Sm90TmaWarpSpecializedAdapterINS1I_15DefaultEpilogueISK_SL_SL_NS1H_6thread17LinearCombinationISK_Li1EffLNS1M_9ScaleType4KindE0ELNS_15FloatRoundStyleE2ESK_EENS1_15EpilogueDefaultEEEEEvvEEEEvNT_6ParamsE,"",@"SHT_CUDA_INFO"
	.sectionflags	@""
	.align	4


	//----- nvinfo : EIATTR_CUDA_API_VERSION
	.align		4
        /*0000*/ 	.byte	0x04, 0x37
        /*0002*/ 	.short	(.L_21 - .L_20)
.L_20:
        /*0004*/ 	.word	0x00000082


	//----- nvinfo : EIATTR_KPARAM_INFO
	.align		4
.L_21:
        /*0008*/ 	.byte	0x04, 0x17
        /*000a*/ 	.short	(.L_23 - .L_22)
.L_22:
        /*000c*/ 	.word	0x00000000
        /*0010*/ 	.short	0x0000
        /*0012*/ 	.short	0x0070
        /*0014*/ 	.byte	0x00, 0xf0, 0x01, 0x10


	//----- nvinfo : EIATTR_SPARSE_MMA_MASK
	.align		4
.L_23:
        /*0018*/ 	.byte	0x03, 0x50
        /*001a*/ 	.short	0x0000


	//----- nvinfo : EIATTR_MAXREG_COUNT
	.align		4
        /*001c*/ 	.byte	0x03, 0x1b
        /*001e*/ 	.short	0x00a8


	//----- nvinfo : EIATTR_NUM_BARRIERS
	.align		4
        /*0020*/ 	.byte	0x02, 0x4c
        /*0022*/ 	.byte	0x01
	.zero		1


	//----- nvinfo : EIATTR_EXTERNS
	.align		4
        /*0024*/ 	.byte	0x04, 0x0f
        /*0026*/ 	.short	(.L_25 - .L_24)


	//   ....[0]....
	.align		4
.L_24:
        /*0028*/ 	.word	index@(__assertfail)


	//----- nvinfo : EIATTR_MERCURY_ISA_VERSION
	.align		4
.L_25:
        /*002c*/ 	.byte	0x03, 0x5f
        /*002e*/ 	.short	0x0101


	//----- nvinfo : EIATTR_INT_WARP_WIDE_INSTR_OFFSETS
	.align		4
        /*0030*/ 	.byte	0x04, 0x31
        /*0032*/ 	.short	(.L_27 - .L_26)


	//   ....[0]....
.L_26:
        /*0034*/ 	.word	0x000005d0


	//   ....[1]....
        /*0038*/ 	.word	0x00000610


	//   ....[2]....
        /*003c*/ 	.word	0x000006a0


	//   ....[3]....
        /*0040*/ 	.word	0x000006b0


	//   ....[4]....
        /*0044*/ 	.word	0x000006d0


	//   ....[5]....
        /*0048*/ 	.word	0x000006f0


	//   ....[6]....
        /*004c*/ 	.word	0x000007e0


	//   ....[7]....
        /*0050*/ 	.word	0x00000800


	//   ....[8]....
        /*0054*/ 	.word	0x00002ca0


	//----- nvinfo : EIATTR_COOP_GROUP_MASK_REGIDS
	.align		4
.L_27:
        /*0058*/ 	.byte	0x04, 0x29
        /*005a*/ 	.short	(.L_29 - .L_28)


	//   ....[0]....
.L_28:
        /*005c*/ 	.word	0xffffffff


	//   ....[1]....
        /*0060*/ 	.word	0xffffffff


	//   ....[2]....
        /*0064*/ 	.word	0xffffffff


	//   ....[3]....
        /*0068*/ 	.word	0xffffffff


	//   ....[4]....
        /*006c*/ 	.word	0xffffffff


	//   ....[5]....
        /*0070*/ 	.word	0xffffffff


	//   ....[6]....
        /*0074*/ 	.word	0xffffffff


	//----- nvinfo : EIATTR_COOP_GROUP_INSTR_OFFSETS
	.align		4
.L_29:
        /*0078*/ 	.byte	0x04, 0x28
        /*007a*/ 	.short	(.L_31 - .L_30)


	//   ....[0]....
.L_30:
        /*007c*/ 	.word	0x00000060


	//   ....[1]....
        /*0080*/ 	.word	0x00000080


	//   ....[2]....
        /*0084*/ 	.word	0x00000180


	//   ....[3]....
        /*0088*/ 	.word	0x000003b0


	//   ....[4]....
        /*008c*/ 	.word	0x00000400


	//   ....[5]....
        /*0090*/ 	.word	0x000004f0


	//   ....[6]....
        /*0094*/ 	.word	0x00000980


	//----- nvinfo : EIATTR_REG_RECONFIG
	.align		4
.L_31:
        /*0098*/ 	.byte	0x01, 0x54
	.zero		2


	//----- nvinfo : EIATTR_SYSCALL_OFFSETS
	.align		4
        /*009c*/ 	.byte	0x04, 0x46
        /*009e*/ 	.short	(.L_33 - .L_32)


	//   ....[0]....
.L_32:
        /*00a0*/ 	.word	0x00001a30


	//----- nvinfo : EIATTR_MBARRIER_INSTR_OFFSETS
	.align		4
.L_33:
        /*00a4*/ 	.byte	0x04, 0x39
        /*00a6*/ 	.short	(.L_35 - .L_34)


	//   ....[0]....
.L_34:
        /*00a8*/ 	.word	0x00000300
        /*00ac*/ 	.word	0x000000ff
        /*00b0*/ 	.word	0x00000000
        /*00b4*/ 	.short	0x0100
        /*00b6*/ 	.byte	0x07
	.zero		1


	//   ....[1]....
        /*00b8*/ 	.word	0x00000310
        /*00bc*/ 	.word	0x000000ff
        /*00c0*/ 	.word	0x00000020
        /*00c4*/ 	.short	0x0100
        /*00c6*/ 	.byte	0x07
	.zero		1


	//   ....[2]....
        /*00c8*/ 	.word	0x00000320
        /*00cc*/ 	.word	0x000000ff
        /*00d0*/ 	.word	0x00000008
        /*00d4*/ 	.short	0x0100
        /*00d6*/ 	.byte	0x07
	.zero		1


	//   ....[3]....
        /*00d8*/ 	.word	0x00000330
        /*00dc*/ 	.word	0x000000ff
        /*00e0*/ 	.word	0x00000028
        /*00e4*/ 	.short	0x0100
        /*00e6*/ 	.byte	0x07
	.zero		1


	//   ....[4]....
        /*00e8*/ 	.word	0x00000340
        /*00ec*/ 	.word	0x000000ff
        /*00f0*/ 	.word	0x00000010
        /*00f4*/ 	.short	0x0100
        /*00f6*/ 	.byte	0x07
	.zero		1


	//   ....[5]....
        /*00f8*/ 	.word	0x00000350
        /*00fc*/ 	.word	0x000000ff
        /*0100*/ 	.word	0x00000030
        /*0104*/ 	.short	0x0100
        /*0106*/ 	.byte	0x07
	.zero		1


	//   ....[6]....
        /*0108*/ 	.word	0x00000360
        /*010c*/ 	.word	0x000000ff
        /*0110*/ 	.word	0x00000018
        /*0114*/ 	.short	0x0100
        /*0116*/ 	.byte	0x07
	.zero		1


	//   ....[7]....
        /*0118*/ 	.word	0x00000370
        /*011c*/ 	.word	0x000000ff
        /*0120*/ 	.word	0x00000038
        /*0124*/ 	.short	0x0100
        /*0126*/ 	.byte	0x07
	.zero		1


	//   ....[8]....
        /*0128*/ 	.word	0x00000840
        /*012c*/ 	.word	0x000000ff
        /*0130*/ 	.word	0x00000070
        /*0134*/ 	.short	0x0100
        /*0136*/ 	.byte	0x0c
	.zero		1


	//   ....[9]....
        /*0138*/ 	.word	0x00000890
        /*013c*/ 	.word	0x000000ff
        /*0140*/ 	.word	0x00000078
        /*0144*/ 	.short	0x0100
        /*0146*/ 	.byte	0x0c
	.zero		1


	//   ....[10]....
        /*0148*/ 	.word	0x000008c0
        /*014c*/ 	.word	0x000000ff
        /*0150*/ 	.word	0x00000050
        /*0154*/ 	.short	0x0100
        /*0156*/ 	.byte	0x0d
	.zero		1


	//   ....[11]....
        /*0158*/ 	.word	0x00000910
        /*015c*/ 	.word	0x000000ff
        /*0160*/ 	.word	0x00000058
        /*0164*/ 	.short	0x0100
        /*0166*/ 	.byte	0x0d
	.zero		1


	//   ....[12]....
        /*0168*/ 	.word	0x00000920
        /*016c*/ 	.word	0x000000ff
        /*0170*/ 	.word	0x00000060
        /*0174*/ 	.short	0x0100
        /*0176*/ 	.byte	0x0d
	.zero		1


	//   ....[13]....
        /*0178*/ 	.word	0x00000930
        /*017c*/ 	.word	0x000000ff
        /*0180*/ 	.word	0x00000068
        /*0184*/ 	.short	0x0100
        /*0186*/ 	.byte	0x0d
	.zero		1


	//   ....[14]....
        /*0188*/ 	.word	0x000018f0
        /*018c*/ 	.word	0x00000031
        /*0190*/ 	.word	0xfffffff8
        /*0194*/ 	.short	0x010a
        /*0196*/ 	.byte	0x3f
	.zero		1


	//   ....[15]....
        /*0198*/ 	.word	0x00001ac0
        /*019c*/ 	.word	0x00000003
        /*01a0*/ 	.word	0x00000000
        /*01a4*/ 	.short	0x010a
        /*01a6*/ 	.byte	0x3f
	.zero		1


	//   ....[16]....
        /*01a8*/ 	.word	0x00001b00
        /*01ac*/ 	.word	0x00000003
        /*01b0*/ 	.word	0x00000000
        /*01b4*/ 	.short	0x010a
        /*01b6*/ 	.byte	0x3f
	.zero		1


	//   ....[17]....
        /*01b8*/ 	.word	0x00002340
        /*01bc*/ 	.word	0x000000ff
        /*01c0*/ 	.word	0x00000000
        /*01c4*/ 	.short	0x010a
        /*01c6*/ 	.byte	0x04
	.zero		1


	//   ....[18]....
        /*01c8*/ 	.word	0x00002380
        /*01cc*/ 	.word	0x000000ff
        /*01d0*/ 	.word	0x00000000
        /*01d4*/ 	.short	0x010a
        /*01d6*/ 	.byte	0x04
	.zero		1


	//   ....[19]....
        /*01d8*/ 	.word	0x00002b30
        /*01dc*/ 	.word	0x00000005
        /*01e0*/ 	.word	0x00000000
        /*01e4*/ 	.short	0x0101
        /*01e6*/ 	.byte	0x3f
	.zero		1


	//   ....[20]....
        /*01e8*/ 	.word	0x00002c30
        /*01ec*/ 	.word	0x00000035
        /*01f0*/ 	.word	0x00000000
        /*01f4*/ 	.short	0x0101
        /*01f6*/ 	.byte	0x34
	.zero		1


	//   ....[21]....
        /*01f8*/ 	.word	0x00002d20
        /*01fc*/ 	.word	0x00000003
        /*0200*/ 	.word	0x00000000
        /*0204*/ 	.short	0x0101
        /*0206*/ 	.byte	0x3f
	.zero		1


	//   ....[22]....
        /*0208*/ 	.word	0x00002d80
        /*020c*/ 	.word	0x00000031
        /*0210*/ 	.word	0x00000008
        /*0214*/ 	.short	0x010a
        /*0216*/ 	.byte	0x3f
	.zero		1


	//   ....[23]....
        /*0218*/ 	.word	0x00004160
        /*021c*/ 	.word	0x00000032
        /*0220*/ 	.word	0x00000000
        /*0224*/ 	.short	0x0101
        /*0226*/ 	.byte	0x34
	.zero		1


	//   ....[24]....
        /*0228*/ 	.word	0x00004bc0
        /*022c*/ 	.word	0x00000008
        /*0230*/ 	.word	0x00000020
        /*0234*/ 	.short	0x010a
        /*0236*/ 	.byte	0x3f
	.zero		1


	//   ....[25]....
        /*0238*/ 	.word	0x000051b0
        /*023c*/ 	.word	0x00000004
        /*0240*/ 	.word	0x00000078
        /*0244*/ 	.short	0x0101
        /*0246*/ 	.byte	0x3f
	.zero		1


	//   ....[26]....
        /*0248*/ 	.word	0x00005920
        /*024c*/ 	.word	0x00000007
        /*0250*/ 	.word	0x00000000
        /*0254*/ 	.short	0x010a
        /*0256*/ 	.byte	0x3f
	.zero		1


	//   ....[27]....
        /*0258*/ 	.word	0x000059a0
        /*025c*/ 	.word	0x00000009
        /*0260*/ 	.word	0x00000000
        /*0264*/ 	.short	0x010a
        /*0266*/ 	.byte	0x3f
	.zero		1


	//   ....[28]....
        /*0268*/ 	.word	0x00005a30
        /*026c*/ 	.word	0x00000006
        /*0270*/ 	.word	0x00000000
        /*0274*/ 	.short	0x010a
        /*0276*/ 	.byte	0x3f
	.zero		1


	//   ....[29]....
        /*0278*/ 	.word	0x00005ac0
        /*027c*/ 	.word	0x00000003
        /*0280*/ 	.word	0x00000000
        /*0284*/ 	.short	0x010a
        /*0286*/ 	.byte	0x3f
	.zero		1


	//   ....[30]....
        /*0288*/ 	.word	0x00005b20
        /*028c*/ 	.word	0x00000031
        /*0290*/ 	.word	0xfffffff8
        /*0294*/ 	.short	0x010a
        /*0296*/ 	.byte	0x3f
	.zero		1


	//   ....[31]....
        /*0298*/ 	.word	0x00005b70
        /*029c*/ 	.word	0x00000003
        /*02a0*/ 	.word	0x00000000
        /*02a4*/ 	.short	0x010a
        /*02a6*/ 	.byte	0x3f
	.zero		1


	//   ....[32]....
        /*02a8*/ 	.word	0x00005bd0
        /*02ac*/ 	.word	0x00000005
        /*02b0*/ 	.word	0x00000000
        /*02b4*/ 	.short	0x010a
        /*02b6*/ 	.byte	0x3f
	.zero		1


	//   ....[33]....
        /*02b8*/ 	.word	0x00005c20
        /*02bc*/ 	.word	0x00000031
        /*02c0*/ 	.word	0x00000008
        /*02c4*/ 	.short	0x010a
        /*02c6*/ 	.byte	0x3f
	.zero		1


	//   ....[34]....
        /*02c8*/ 	.word	0x00005cf0
        /*02cc*/ 	.word	0x00000008
        /*02d0*/ 	.word	0x00000020
        /*02d4*/ 	.short	0x010a
        /*02d6*/ 	.byte	0x3f
	.zero		1


	//   ....[35]....
        /*02d8*/ 	.word	0x00005dc0
        /*02dc*/ 	.word	0x00000007
        /*02e0*/ 	.word	0x00000000
        /*02e4*/ 	.short	0x010a
        /*02e6*/ 	.byte	0x3f
	.zero		1


	//   ....[36]....
        /*02e8*/ 	.word	0x00005e10
        /*02ec*/ 	.word	0x00000009
        /*02f0*/ 	.word	0x00000000
        /*02f4*/ 	.short	0x010a
        /*02f6*/ 	.byte	0x3f
	.zero		1


	//   ....[37]....
        /*02f8*/ 	.word	0x00005e60
        /*02fc*/ 	.word	0x00000006
        /*0300*/ 	.word	0x00000000
        /*0304*/ 	.short	0x010a
        /*0306*/ 	.byte	0x3f
	.zero		1


	//----- nvinfo : EIATTR_NUM_MBARRIERS
	.align		4
.L_35:
        /*0308*/ 	.byte	0x03, 0x38
        /*030a*/ 	.short	0x000e


	//----- nvinfo : EIATTR_EXIT_INSTR_OFFSETS
	.align		4
        /*030c*/ 	.byte	0x04, 0x1c
        /*030e*/ 	.short	(.L_37 - .L_36)


	//   ....[0]....
.L_36:
        /*0310*/ 	.word	0x00001490


	//   ....[1]....
        /*0314*/ 	.word	0x000014f0


	//   ....[2]....
        /*0318*/ 	.word	0x000048a0


	//   ....[3]....
        /*031c*/ 	.word	0x000048d0


	//   ....[4]....
        /*0320*/ 	.word	0x00005b10


	//----- nvinfo : EIATTR_MAX_THREADS
	.align		4
.L_37:
        /*0324*/ 	.byte	0x04, 0x05
        /*0326*/ 	.short	(.L_39 - .L_38)
.L_38:
        /*0328*/ 	.word	0x00000180
        /*032c*/ 	.word	0x00000001
        /*0330*/ 	.word	0x00000001


	//----- nvinfo : EIATTR_CRS_STACK_SIZE
	.align		4
.L_39:
        /*0334*/ 	.byte	0x04, 0x1e
        /*0336*/ 	.short	(.L_41 - .L_40)
.L_40:
        /*0338*/ 	.word	0x00000000


	//----- nvinfo : EIATTR_CBANK_PARAM_SIZE
	.align		4
.L_41:
        /*033c*/ 	.byte	0x03, 0x19
        /*033e*/ 	.short	0x0470


	//----- nvinfo : EIATTR_PARAM_CBANK
	.align		4
        /*0340*/ 	.byte	0x04, 0x0a
        /*0342*/ 	.short	(.L_43 - .L_42)
	.align		4
.L_42:
        /*0344*/ 	.word	index@(.nv.constant0._ZN7cutlass13device_kernelINS_4gemm6kernel13GemmUniversalIN4cute5tupleIJiiiiEEENS1_10collective13CollectiveMmaINS1_34MainloopSm90TmaGmmaWarpSpecializedILi4ENS5_IJNS4_1CILi2EEENSA_ILi1EEESC_EEENS1_32KernelTmaWarpSpecializedPingpongEEENS5_IJNSA_ILi64EEENSA_ILi32EEENSA_ILi256EEEEEENS_10bfloat16_tENS5_IJlSC_lEEESK_SL_NS4_8TiledMMAINS4_8MMA_AtomIJNS4_4SM904GMMA27MMA_64x32x16_F32BF16BF16_SSILNSP_5MajorE0ELSR_0ELNSP_7ScaleInE1ELSS_1EEEEEENS4_6LayoutINS5_IJSC_SC_SC_EEENS5_IJNSA_ILi0EEESX_SX_EEEEENS5_IJNS4_10UnderscoreES10_S10_EEEEENS4_13SM90_TMA_LOADENS4_14ComposedLayoutINS4_7SwizzleILi3ELi4ELi3EEENS4_18smem_ptr_flag_bitsILi16EEENSV_INS5_IJNSA_ILi8EEESG_EEENS5_IJSG_SC_EEEEEEEvNS4_8identityENS4_23SM90_TMA_LOAD_MULTICASTES1D_vS1E_EENS_8epilogue10collective6detail29Sm90TmaWarpSpecializedAdapterINS1I_15DefaultEpilogueISK_SL_SL_NS1H_6thread17LinearCombinationISK_Li1EffLNS1M_9ScaleType4KindE0ELNS_15FloatRoundStyleE2ESK_EENS1_15EpilogueDefaultEEEEEvvEEEEvNT_6ParamsE)
        /*0348*/ 	.short	0x0210
        /*034a*/ 	.short	0x0470


	//----- nvinfo : EIATTR_SW_WAR
	.align		4
.L_43:
        /*034c*/ 	.byte	0x04, 0x36
        /*034e*/ 	.short	(.L_45 - .L_44)
.L_44:
        /*0350*/ 	.word	0x00000008
.L_45:


//--------------------- .nv.callgraph             --------------------------
	.section	.nv.callgraph,"",@"SHT_CUDA_CALLGRAPH"
	.align	4
	.sectionentsize	8
	.align		4
        /*0000*/ 	.word	0x00000000
	.align		4
        /*0004*/ 	.word	0xffffffff
	.align		4
        /*0008*/ 	.word	index@(_ZN7cutlass13device_kernelINS_4gemm6kernel13GemmUniversalIN4cute5tupleIJiiiiEEENS1_10collective13CollectiveMmaINS1_34MainloopSm90TmaGmmaWarpSpecializedILi4ENS5_IJNS4_1CILi2EEENSA_ILi1EEESC_EEENS1_32KernelTmaWarpSpecializedPingpongEEENS5_IJNSA_ILi64EEENSA_ILi32EEENSA_ILi256EEEEEENS_10bfloat16_tENS5_IJlSC_lEEESK_SL_NS4_8TiledMMAINS4_8MMA_AtomIJNS4_4SM904GMMA27MMA_64x32x16_F32BF16BF16_SSILNSP_5MajorE0ELSR_0ELNSP_7ScaleInE1ELSS_1EEEEEENS4_6LayoutINS5_IJSC_SC_SC_EEENS5_IJNSA_ILi0EEESX_SX_EEEEENS5_IJNS4_10UnderscoreES10_S10_EEEEENS4_13SM90_TMA_LOADENS4_14ComposedLayoutINS4_7SwizzleILi3ELi4ELi3EEENS4_18smem_ptr_flag_bitsILi16EEENSV_INS5_IJNSA_ILi8EEESG_EEENS5_IJSG_SC_EEEEEEEvNS4_8identityENS4_23SM90_TMA_LOAD_MULTICASTES1D_vS1E_EENS_8epilogue10collective6detail29Sm90TmaWarpSpecializedAdapterINS1I_15DefaultEpilogueISK_SL_SL_NS1H_6thread17LinearCombinationISK_Li1EffLNS1M_9ScaleType4KindE0ELNS_15FloatRoundStyleE2ESK_EENS1_15EpilogueDefaultEEEEEvvEEEEvNT_6ParamsE)
	.align		4
        /*000c*/ 	.word	index@(__assertfail)
	.align		4
        /*0010*/ 	.word	0x00000000
	.align		4
        /*0014*/ 	.word	0xfffffffe
	.align		4
        /*0018*/ 	.word	0x00000000
	.align		4
        /*001c*/ 	.word	0xfffffffd
	.align		4
        /*0020*/ 	.word	0x00000000
	.align		4
        /*0024*/ 	.word	0xfffffffc


//--------------------- .nv.constant4             --------------------------
	.section	.nv.constant4,"a",@progbits
	.align	8
	.align		8
.nv.constant4:
        /*0000*/ 	.dword	__assertfail
	.align		8
        /*0008*/ 	.dword	__unnamed_1
	.align		8
        /*0010*/ 	.dword	_ZN39_INTERNAL_1d49226e_4_k_cu_96d12ed0_89814cuda3std3__45__cpo5beginE
	.align		8
        /*0018*/ 	.dword	_ZN39_INTERNAL_1d49226e_4_k_cu_96d12ed0_89814cuda3std3__45__cpo3endE
	.align		8
        /*0020*/ 	.dword	_ZN39_INTERNAL_1d49226e_4_k_cu_96d12ed0_89814cuda3std3__45__cpo6cbeginE
	.align		8
        /*0028*/ 	.dword	_ZN39_INTERNAL_1d49226e_4_k_cu_96d12ed0_89814cuda3std3__45__cpo4cendE
	.align		8
        /*0030*/ 	.dword	_ZN39_INTERNAL_1d49226e_4_k_cu_96d12ed0_89814cuda3std3__441_GLOBAL__N__1d49226e_4_k_cu_96d12ed0_89816ignoreE
	.align		8
        /*0038*/ 	.dword	_ZN39_INTERNAL_1d49226e_4_k_cu_96d12ed0_89814cuda3std3__419piecewise_constructE
	.align		8
        /*0040*/ 	.dword	_ZN39_INTERNAL_1d49226e_4_k_cu_96d12ed0_89814cuda3std3__48in_placeE
	.align		8
        /*0048*/ 	.dword	_ZN39_INTERNAL_1d49226e_4_k_cu_96d12ed0_89814cuda3std6ranges3__45__cpo4swapE
	.align		8
        /*0050*/ 	.dword	_ZN39_INTERNAL_1d49226e_4_k_cu_96d12ed0_89814cuda3std6ranges3__45__cpo9iter_moveE
	.align		8
        /*0058*/ 	.dword	_ZN39_INTERNAL_1d49226e_4_k_cu_96d12ed0_89814cute7productE
	.align		8
        /*0060*/ 	.dword	_ZN39_INTERNAL_1d49226e_4_k_cu_96d12ed0_89814cute1_E
	.align		8
        /*0068*/ 	.dword	$str$22
	.align		8
        /*0070*/ 	.dword	$str$23


//--------------------- .text._ZN7cutlass13device_kernelINS_4gemm6kernel13GemmUniversalIN4cute5tupleIJiiiiEEENS1_10collective13CollectiveMmaINS1_34MainloopSm90TmaGmmaWarpSpecializedILi4ENS5_IJNS4_1CILi2EEENSA_ILi1EEESC_EEENS1_32KernelTmaWarpSpecializedPingpongEEENS5_IJNSA_ILi64EEENSA_ILi32EEENSA_ILi256EEEEEENS_10bfloat16_tENS5_IJlSC_lEEESK_SL_NS4_8TiledMMAINS4_8MMA_AtomIJNS4_4SM904GMMA27MMA_64x32x16_F32BF16BF16_SSILNSP_5MajorE0ELSR_0ELNSP_7ScaleInE1ELSS_1EEEEEENS4_6LayoutINS5_IJSC_SC_SC_EEENS5_IJNSA_ILi0EEESX_SX_EEEEENS5_IJNS4_10UnderscoreES10_S10_EEEEENS4_13SM90_TMA_LOADENS4_14ComposedLayoutINS4_7SwizzleILi3ELi4ELi3EEENS4_18smem_ptr_flag_bitsILi16EEENSV_INS5_IJNSA_ILi8EEESG_EEENS5_IJSG_SC_EEEEEEEvNS4_8identityENS4_23SM90_TMA_LOAD_MULTICASTES1D_vS1E_EENS_8epilogue10collective6detail29Sm90TmaWarpSpecializedAdapterINS1I_15DefaultEpilogueISK_SL_SL_NS1H_6thread17LinearCombinationISK_Li1EffLNS1M_9ScaleType4KindE0ELNS_15FloatRoundStyleE2ESK_EENS1_15EpilogueDefaultEEEEEvvEEEEvNT_6ParamsE --------------------------
	.section	.text._ZN7cutlass13device_kernelINS_4gemm6kernel13GemmUniversalIN4cute5tupleIJiiiiEEENS1_10collective13CollectiveMmaINS1_34MainloopSm90TmaGmmaWarpSpecializedILi4ENS5_IJNS4_1CILi2EEENSA_ILi1EEESC_EEENS1_32KernelTmaWarpSpecializedPingpongEEENS5_IJNSA_ILi64EEENSA_ILi32EEENSA_ILi256EEEEEENS_10bfloat16_tENS5_IJlSC_lEEESK_SL_NS4_8TiledMMAINS4_8MMA_AtomIJNS4_4SM904GMMA27MMA_64x32x16_F32BF16BF16_SSILNSP_5MajorE0ELSR_0ELNSP_7ScaleInE1ELSS_1EEEEEENS4_6LayoutINS5_IJSC_SC_SC_EEENS5_IJNSA_ILi0EEESX_SX_EEEEENS5_IJNS4_10UnderscoreES10_S10_EEEEENS4_13SM90_TMA_LOADENS4_14ComposedLayoutINS4_7SwizzleILi3ELi4ELi3EEENS4_18smem_ptr_flag_bitsILi16EEENSV_INS5_IJNSA_ILi8EEESG_EEENS5_IJSG_SC_EEEEEEEvNS4_8identityENS4_23SM90_TMA_LOAD_MULTICASTES1D_vS1E_EENS_8epilogue10collective6detail29Sm90TmaWarpSpecializedAdapterINS1I_15DefaultEpilogueISK_SL_SL_NS1H_6thread17LinearCombinationISK_Li1EffLNS1M_9ScaleType4KindE0ELNS_15FloatRoundStyleE2ESK_EENS1_15EpilogueDefaultEEEEEvvEEEEvNT_6ParamsE,"ax",@progbits
	.align	128
.text._ZN7cutlass13device_kernelINS_4gemm6kernel13GemmUniversalIN4cute5tupleIJiiiiEEENS1_10collective13CollectiveMmaINS1_34MainloopSm90TmaGmmaWarpSpecializedILi4ENS5_IJNS4_1CILi2EEENSA_ILi1EEESC_EEENS1_32KernelTmaWarpSpecializedPingpongEEENS5_IJNSA_ILi64EEENSA_ILi32EEENSA_ILi256EEEEEENS_10bfloat16_tENS5_IJlSC_lEEESK_SL_NS4_8TiledMMAINS4_8MMA_AtomIJNS4_4SM904GMMA27MMA_64x32x16_F32BF16BF16_SSILNSP_5MajorE0ELSR_0ELNSP_7ScaleInE1ELSS_1EEEEEENS4_6LayoutINS5_IJSC_SC_SC_EEENS5_IJNSA_ILi0EEESX_SX_EEEEENS5_IJNS4_10UnderscoreES10_S10_EEEEENS4_13SM90_TMA_LOADENS4_14ComposedLayoutINS4_7SwizzleILi3ELi4ELi3EEENS4_18smem_ptr_flag_bitsILi16EEENSV_INS5_IJNSA_ILi8EEESG_EEENS5_IJSG_SC_EEEEEEEvNS4_8identityENS4_23SM90_TMA_LOAD_MULTICASTES1D_vS1E_EENS_8epilogue10collective6detail29Sm90TmaWarpSpecializedAdapterINS1I_15DefaultEpilogueISK_SL_SL_NS1H_6thread17LinearCombinationISK_Li1EffLNS1M_9ScaleType4KindE0ELNS_15FloatRoundStyleE2ESK_EENS1_15EpilogueDefaultEEEEEvvEEEEvNT_6ParamsE:
        .type           _ZN7cutlass13device_kernelINS_4gemm6kernel13GemmUniversalIN4cute5tupleIJiiiiEEENS1_10collective13CollectiveMmaINS1_34MainloopSm90TmaGmmaWarpSpecializedILi4ENS5_IJNS4_1CILi2EEENSA_ILi1EEESC_EEENS1_32KernelTmaWarpSpecializedPingpongEEENS5_IJNSA_ILi64EEENSA_ILi32EEENSA_ILi256EEEEEENS_10bfloat16_tENS5_IJlSC_lEEESK_SL_NS4_8TiledMMAINS4_8MMA_AtomIJNS4_4SM904GMMA27MMA_64x32x16_F32BF16BF16_SSILNSP_5MajorE0ELSR_0ELNSP_7ScaleInE1ELSS_1EEEEEENS4_6LayoutINS5_IJSC_SC_SC_EEENS5_IJNSA_ILi0EEESX_SX_EEEEENS5_IJNS4_10UnderscoreES10_S10_EEEEENS4_13SM90_TMA_LOADENS4_14ComposedLayoutINS4_7SwizzleILi3ELi4ELi3EEENS4_18smem_ptr_flag_bitsILi16EEENSV_INS5_IJNSA_ILi8EEESG_EEENS5_IJSG_SC_EEEEEEEvNS4_8identityENS4_23SM90_TMA_LOAD_MULTICASTES1D_vS1E_EENS_8epilogue10collective6detail29Sm90TmaWarpSpecializedAdapterINS1I_15DefaultEpilogueISK_SL_SL_NS1H_6thread17LinearCombinationISK_Li1EffLNS1M_9ScaleType4KindE0ELNS_15FloatRoundStyleE2ESK_EENS1_15EpilogueDefaultEEEEEvvEEEEvNT_6ParamsE,@function
        .size           _ZN7cutlass13device_kernelINS_4gemm6kernel13GemmUniversalIN4cute5tupleIJiiiiEEENS1_10collective13CollectiveMmaINS1_34MainloopSm90TmaGmmaWarpSpecializedILi4ENS5_IJNS4_1CILi2EEENSA_ILi1EEESC_EEENS1_32KernelTmaWarpSpecializedPingpongEEENS5_IJNSA_ILi64EEENSA_ILi32EEENSA_ILi256EEEEEENS_10bfloat16_tENS5_IJlSC_lEEESK_SL_NS4_8TiledMMAINS4_8MMA_AtomIJNS4_4SM904GMMA27MMA_64x32x16_F32BF16BF16_SSILNSP_5MajorE0ELSR_0ELNSP_7ScaleInE1ELSS_1EEEEEENS4_6LayoutINS5_IJSC_SC_SC_EEENS5_IJNSA_ILi0EEESX_SX_EEEEENS5_IJNS4_10UnderscoreES10_S10_EEEEENS4_13SM90_TMA_LOADENS4_14ComposedLayoutINS4_7SwizzleILi3ELi4ELi3EEENS4_18smem_ptr_flag_bitsILi16EEENSV_INS5_IJNSA_ILi8EEESG_EEENS5_IJSG_SC_EEEEEEEvNS4_8identityENS4_23SM90_TMA_LOAD_MULTICASTES1D_vS1E_EENS_8epilogue10collective6detail29Sm90TmaWarpSpecializedAdapterINS1I_15DefaultEpilogueISK_SL_SL_NS1H_6thread17LinearCombinationISK_Li1EffLNS1M_9ScaleType4KindE0ELNS_15FloatRoundStyleE2ESK_EENS1_15EpilogueDefaultEEEEEvvEEEEvNT_6ParamsE,(.L_x_104 - _ZN7cutlass13device_kernelINS_4gemm6kernel13GemmUniversalIN4cute5tupleIJiiiiEEENS1_10collective13CollectiveMmaINS1_34MainloopSm90TmaGmmaWarpSpecializedILi4ENS5_IJNS4_1CILi2EEENSA_ILi1EEESC_EEENS1_32KernelTmaWarpSpecializedPingpongEEENS5_IJNSA_ILi64EEENSA_ILi32EEENSA_ILi256EEEEEENS_10bfloat16_tENS5_IJlSC_lEEESK_SL_NS4_8TiledMMAINS4_8MMA_AtomIJNS4_4SM904GMMA27MMA_64x32x16_F32BF16BF16_SSILNSP_5MajorE0ELSR_0ELNSP_7ScaleInE1ELSS_1EEEEEENS4_6LayoutINS5_IJSC_SC_SC_EEENS5_IJNSA_ILi0EEESX_SX_EEEEENS5_IJNS4_10UnderscoreES10_S10_EEEEENS4_13SM90_TMA_LOADENS4_14ComposedLayoutINS4_7SwizzleILi3ELi4ELi3EEENS4_18smem_ptr_flag_bitsILi16EEENSV_INS5_IJNSA_ILi8EEESG_EEENS5_IJSG_SC_EEEEEEEvNS4_8identityENS4_23SM90_TMA_LOAD_MULTICASTES1D_vS1E_EENS_8epilogue10collective6detail29Sm90TmaWarpSpecializedAdapterINS1I_15DefaultEpilogueISK_SL_SL_NS1H_6thread17LinearCombinationISK_Li1EffLNS1M_9ScaleType4KindE0ELNS_15FloatRoundStyleE2ESK_EENS1_15EpilogueDefaultEEEEEvvEEEEvNT_6ParamsE)
        .other          _ZN7cutlass13device_kernelINS_4gemm6kernel13GemmUniversalIN4cute5tupleIJiiiiEEENS1_10collective13CollectiveMmaINS1_34MainloopSm90TmaGmmaWarpSpecializedILi4ENS5_IJNS4_1CILi2EEENSA_ILi1EEESC_EEENS1_32KernelTmaWarpSpecializedPingpongEEENS5_IJNSA_ILi64EEENSA_ILi32EEENSA_ILi256EEEEEENS_10bfloat16_tENS5_IJlSC_lEEESK_SL_NS4_8TiledMMAINS4_8MMA_AtomIJNS4_4SM904GMMA27MMA_64x32x16_F32BF16BF16_SSILNSP_5MajorE0ELSR_0ELNSP_7ScaleInE1ELSS_1EEEEEENS4_6LayoutINS5_IJSC_SC_SC_EEENS5_IJNSA_ILi0EEESX_SX_EEEEENS5_IJNS4_10UnderscoreES10_S10_EEEEENS4_13SM90_TMA_LOADENS4_14ComposedLayoutINS4_7SwizzleILi3ELi4ELi3EEENS4_18smem_ptr_flag_bitsILi16EEENSV_INS5_IJNSA_ILi8EEESG_EEENS5_IJSG_SC_EEEEEEEvNS4_8identityENS4_23SM90_TMA_LOAD_MULTICASTES1D_vS1E_EENS_8epilogue10collective6detail29Sm90TmaWarpSpecializedAdapterINS1I_15DefaultEpilogueISK_SL_SL_NS1H_6thread17LinearCombinationISK_Li1EffLNS1M_9ScaleType4KindE0ELNS_15FloatRoundStyleE2ESK_EENS1_15EpilogueDefaultEEEEEvvEEEEvNT_6ParamsE,@"STO_CUDA_ENTRY STV_DEFAULT"
_ZN7cutlass13device_kernelINS_4gemm6kernel13GemmUniversalIN4cute5tupleIJiiiiEEENS1_10collective13CollectiveMmaINS1_34MainloopSm90TmaGmmaWarpSpecializedILi4ENS5_IJNS4_1CILi2EEENSA_ILi1EEESC_EEENS1_32KernelTmaWarpSpecializedPingpongEEENS5_IJNSA_ILi64EEENSA_ILi32EEENSA_ILi256EEEEEENS_10bfloat16_tENS5_IJlSC_lEEESK_SL_NS4_8TiledMMAINS4_8MMA_AtomIJNS4_4SM904GMMA27MMA_64x32x16_F32BF16BF16_SSILNSP_5MajorE0ELSR_0ELNSP_7ScaleInE1ELSS_1EEEEEENS4_6LayoutINS5_IJSC_SC_SC_EEENS5_IJNSA_ILi0EEESX_SX_EEEEENS5_IJNS4_10UnderscoreES10_S10_EEEEENS4_13SM90_TMA_LOADENS4_14ComposedLayoutINS4_7SwizzleILi3ELi4ELi3EEENS4_18smem_ptr_flag_bitsILi16EEENSV_INS5_IJNSA_ILi8EEESG_EEENS5_IJSG_SC_EEEEEEEvNS4_8identityENS4_23SM90_TMA_LOAD_MULTICASTES1D_vS1E_EENS_8epilogue10collective6detail29Sm90TmaWarpSpecializedAdapterINS1I_15DefaultEpilogueISK_SL_SL_NS1H_6thread17LinearCombinationISK_Li1EffLNS1M_9ScaleType4KindE0ELNS_15FloatRoundStyleE2ESK_EENS1_15EpilogueDefaultEEEEEvvEEEEvNT_6ParamsE:
[----:B------:R-:W0:Y:S01]  /*0000*/  LDC R1, c[0x0][0x28] ;  /* 0x00000a00ff017b82 */ /* 0x000e220000000800 */
[----:B------:R-:W1:Y:S01]  /*0010*/  S2R R3, SR_TID.X ;  /* 0x0000000000037919 */ /* 0x000e620000002100 */
[----:B------:R-:W-:Y:S01]  /*0020*/  ELECT P0, URZ, PT ;  /* 0x00000000003f782f */ /* 0x000fe20003800000 */
[----:B------:R-:W-:Y:S01]  /*0030*/  BSSY B0, `(.L_x_0) ;  /* 0x0000014000007945 */ /* 0x000fe20003800000 */
[--C-:B-1----:R-:W-:Y:S02]  /*0040*/  SHF.R.U32.HI R0, RZ, 0x5, R3.reuse ;  /* 0x00000005ff007819 */ /* 0x102fe40000011603 */
[----:B------:R-:W-:-:S03]  /*0050*/  SHF.R.U32.HI R5, RZ, 0x7, R3 ;  /* 0x00000007ff057819 */ /* 0x000fc60000011603 */
[----:B------:R-:W1:Y:S02]  /*0060*/  SHFL.IDX PT, R2, R0, RZ, 0x1f ;  /* 0x00001fff00027589 */ /* 0x000e6400000e0000 */
[----:B-1----:R-:W-:Y:S02]  /*0070*/  R2UR UR6, R2 ;  /* 0x00000000020672ca */ /* 0x002fe400000e0000 */
[----:B------:R1:W2:Y:S11]  /*0080*/  SHFL.IDX PT, R2, R5, RZ, 0x1f ;  /* 0x00001fff05027589 */ /* 0x0002b600000e0000 */
[----:B------:R-:W-:-:S02]  /*0090*/  USHF.R.S32.HI UR4, URZ, 0x1f, UR6 ;  /* 0x0000001f3f047899 */ /* 0x000fc40008011406 */
[----:B------:R-:W-:Y:S02]  /*00a0*/  ISETP.NE.OR P0, PT, RZ, UR6, !P0 ;  /* 0x00000006ff007c0c */ /* 0x000fe4000c705670 */
[----:B------:R-:W-:-:S04]  /*00b0*/  ULEA.HI UR4, UR4, UR6, URZ, 0x2 ;  /* 0x0000000604047291 */ /* 0x000fc8000f8f103f */
[----:B------:R-:W-:-:S04]  /*00c0*/  ULOP3.LUT UR4, UR4, 0xfffffffc, URZ, 0xc0, !UPT ;  /* 0xfffffffc04047892 */ /* 0x000fc8000f8ec03f */
[----:B------:R-:W-:-:S03]  /*00d0*/  UIADD3 UR6, UR6, -UR4, URZ ;  /* 0x8000000406067290 */ /* 0x000fc6000fffe03f */
[----:B012---:R-:W-:Y:S09]  /*00e0*/  @P0 BRA `(.L_x_1) ;  /* 0x0000000000200947 */ /* 0x007ff20003800000 */
[----:B------:R-:W-:Y:S02]  /*00f0*/  ULDC.64 UR4, c[0x0][0x198] ;  /* 0x0000660000047ab9 */ /* 0x000fe40000000a00 */
[----:B------:R-:W-:Y:S02]  /*0100*/  UIADD3 UR8, UP0, UR4, 0xf0, URZ ;  /* 0x000000f004087890 */ /* 0x000fe4000ff1e03f */
[----:B------:R-:W-:Y:S02]  /*0110*/  UIADD3 UR4, UP1, UR4, 0x1f0, URZ ;  /* 0x000001f004047890 */ /* 0x000fe4000ff3e03f */
[----:B------:R-:W-:Y:S02]  /*0120*/  UIADD3.X UR9, URZ, UR5, URZ, UP0, !UPT ;  /* 0x000000053f097290 */ /* 0x000fe400087fe43f */
[----:B------:R-:W-:-:S07]  /*0130*/  UIADD3.X UR5, URZ, UR5, URZ, UP1, !UPT ;  /* 0x000000053f057290 */ /* 0x000fce0008ffe43f */
[----:B------:R0:W-:Y:S02]  /*0140*/  UTMACCTL.PF [UR8] ;  /* 0x00000000080079b9 */ /* 0x0001e40008040000 */
[----:B------:R0:W-:Y:S02]  /*0150*/  UTMACCTL.PF [UR4] ;  /* 0x00000000040079b9 */ /* 0x0001e40008040000 */
[----:B0-----:R-:W-:Y:S01]  /*0160*/  NOP ;  /* 0x0000000000007918 */ /* 0x001fe20000000000 */
.L_x_1:
[----:B------:R-:W-:Y:S05]  /*0170*/  BSYNC B0 ;  /* 0x0000000000007941 */ /* 0x000fea0003800000 */
.L_x_0:
[----:B------:R-:W0:Y:S01]  /*0180*/  SHFL.IDX PT, R6, R0, RZ, 0x1f ;  /* 0x00001fff00067589 */ /* 0x000e2200000e0000 */
[----:B------:R-:W-:Y:S01]  /*0190*/  R2UR UR19, R2 ;  /* 0x00000000021372ca */ /* 0x000fe200000e0000 */
[----:B------:R-:W-:-:S04]  /*01a0*/  UISETP.NE.AND UP0, UPT, UR6, 0x3, UPT ;  /* 0x000000030600788c */ /* 0x000fc8000bf05270 */
[----:B------:R-:W-:-:S08]  /*01b0*/  UISETP.EQ.OR UP0, UPT, UR6, URZ, !UP0 ;  /* 0x0000003f0600728c */ /* 0x000fd0000c702670 */
[----:B------:R-:W-:Y:S02]  /*01c0*/  UIADD3 UR14, UR19, -0x1, URZ ;  /* 0xffffffff130e7890 */ /* 0x000fe4000fffe03f */
[----:B------:R-:W-:Y:S02]  /*01d0*/  UISETP.EQ.AND UP0, UPT, UR19, URZ, UP0 ;  /* 0x0000003f1300728c */ /* 0x000fe40008702270 */
[----:B------:R-:W-:Y:S02]  /*01e0*/  UISETP.GE.U32.AND UP1, UPT, UR14, 0x2, UPT ;  /* 0x000000020e00788c */ /* 0x000fe4000bf26070 */
[----:B------:R-:W-:Y:S01]  /*01f0*/  USEL UR39, URZ, 0x1, !UP0 ;  /* 0x000000013f277887 */ /* 0x000fe2000c000000 */
[----:B0-----:R-:W-:-:S03]  /*0200*/  ISETP.NE.AND P0, PT, R6, RZ, PT ;  /* 0x000000ff0600720c */ /* 0x001fc60003f05270 */
[----:B------:R-:W-:-:S10]  /*0210*/  USEL UR39, UR39, 0x2, UP1 ;  /* 0x0000000227277887 */ /* 0x000fd40008800000 */
[----:B------:R-:W-:Y:S05]  /*0220*/  @P0 BRA `(.L_x_2) ;  /* 0x0000000000580947 */ /* 0x000fea0003800000 */
[----:B------:R-:W0:Y:S01]  /*0230*/  S2UR UR7, SR_CgaCtaId ;  /* 0x00000000000779c3 */ /* 0x000e220000008800 */
[----:B------:R-:W-:Y:S01]  /*0240*/  UMOV UR4, 0x400 ;  /* 0x0000040000047882 */ /* 0x000fe20000000000 */
[----:B------:R-:W-:Y:S01]  /*0250*/  UMOV UR5, 0x1 ;  /* 0x0000000100057882 */ /* 0x000fe20000000000 */
[----:B------:R-:W-:Y:S01]  /*0260*/  UMOV UR8, 0x2 ;  /* 0x0000000200087882 */ /* 0x000fe20000000000 */
[----:B------:R-:W-:Y:S01]  /*0270*/  ELECT P0, URZ, PT ;  /* 0x00000000003f782f */ /* 0x000fe20003800000 */
[----:B------:R-:W-:-:S04]  /*0280*/  UIADD3 UR8, -UR8, 0x100000, URZ ;  /* 0x0010000008087890 */ /* 0x000fc8000fffe13f */
[----:B------:R-:W-:Y:S02]  /*0290*/  USHF.L.U32 UR9, UR8, 0xb, URZ ;  /* 0x0000000b08097899 */ /* 0x000fe4000800063f */
[----:B------:R-:W-:Y:S02]  /*02a0*/  USHF.L.U32 UR8, UR8, 0x1, URZ ;  /* 0x0000000108087899 */ /* 0x000fe4000800063f */
[----:B0-----:R-:W-:Y:S02]  /*02b0*/  ULEA UR7, UR7, UR4, 0x18 ;  /* 0x0000000407077291 */ /* 0x001fe4000f8ec03f */
[----:B------:R-:W-:-:S04]  /*02c0*/  UIADD3 UR4, -UR5, 0x100000, URZ ;  /* 0x0010000005047890 */ /* 0x000fc8000fffe13f */
[----:B------:R-:W-:Y:S02]  /*02d0*/  USHF.L.U32 UR5, UR4, 0xb, URZ ;  /* 0x0000000b04057899 */ /* 0x000fe4000800063f */
[----:B------:R-:W-:Y:S01]  /*02e0*/  USHF.L.U32 UR4, UR4, 0x1, URZ ;  /* 0x0000000104047899 */ /* 0x000fe2000800063f */
[----:B------:R-:W0:Y:S11]  /*02f0*/  FENCE.VIEW.ASYNC.S ;  /* 0x00000000000073c6 */ /* 0x000e360000000000 */
[----:B0-----:R0:W1:Y:S01]  /*0300*/  SYNCS.EXCH.64 URZ, [UR7], UR4 ;  /* 0x00000004073f75b2 */ /* 0x0010620008000100 */
[----:B------:R0:W2:Y:S01]  /*0310*/  SYNCS.EXCH.64 URZ, [UR7+0x20], UR8 ;  /* 0x00002008073f75b2 */ /* 0x0000a20008000100 */
[----:B------:R0:W3:Y:S01]  /*0320*/  SYNCS.EXCH.64 URZ, [UR7+0x8], UR4 ;  /* 0x00000804073f75b2 */ /* 0x0000e20008000100 */
[----:B------:R0:W4:Y:S01]  /*0330*/  SYNCS.EXCH.64 URZ, [UR7+0x28], UR8 ;  /* 0x00002808073f75b2 */ /* 0x0001220008000100 */
[----:B------:R0:W0:Y:S01]  /*0340*/  SYNCS.EXCH.64 URZ, [UR7+0x10], UR4 ;  /* 0x00001004073f75b2 */ /* 0x0000220008000100 */
[----:B------:R0:W0:Y:S01]  /*0350*/  SYNCS.EXCH.64 URZ, [UR7+0x30], UR8 ;  /* 0x00003008073f75b2 */ /* 0x0000220008000100 */
[----:B------:R0:W0:Y:S01]  /*0360*/  SYNCS.EXCH.64 URZ, [UR7+0x18], UR4 ;  /* 0x00001804073f75b2 */ /* 0x0000220008000100 */
[----:B------:R0:W0:Y:S01]  /*0370*/  SYNCS.EXCH.64 URZ, [UR7+0x38], UR8 ;  /* 0x00003808073f75b2 */ /* 0x0000220008000100 */
[----:B------:R-:W-:Y:S01]  /*0380*/  NOP ;  /* 0x0000000000007918 */ /* 0x000fe20000000000 */
.L_x_2:
[----:B------:R-:W5:Y:S01]  /*0390*/  S2UR UR15, SR_CTAID.X ;  /* 0x00000000000f79c3 */ /* 0x000f620000002500 */
[----:B------:R-:W-:Y:S01]  /*03a0*/  SHF.R.S32.HI R2, RZ, 0x1f, R3 ;  /* 0x0000001fff027819 */ /* 0x000fe20000011403 */
[----:B------:R-:W1:Y:S01]  /*03b0*/  SHFL.IDX PT, R7, R0, RZ, 0x1f ;  /* 0x00001fff00077589 */ /* 0x000e6200000e0000 */
[----:B------:R-:W-:Y:S02]  /*03c0*/  ELECT P0, URZ, PT ;  /* 0x00000000003f782f */ /* 0x000fe40003800000 */
[----:B------:R-:W-:Y:S01]  /*03d0*/  SHF.R.S32.HI R11, RZ, 0x1f, R6 ;  /* 0x0000001fff0b7819 */ /* 0x000fe20000011406 */
[----:B0-----:R-:W-:Y:S01]  /*03e0*/  ULDC UR4, c[0x0][0x150] ;  /* 0x0000540000047ab9 */ /* 0x001fe20000000800 */
[----:B------:R-:W-:Y:S01]  /*03f0*/  LEA.HI R2, R2, R3, RZ, 0x7 ;  /* 0x0000000302027211 */ /* 0x000fe200078f38ff */
[----:B------:R-:W0:Y:S01]  /*0400*/  SHFL.IDX PT, R8, R0, RZ, 0x1f ;  /* 0x00001fff00087589 */ /* 0x000e2200000e0000 */
[----:B------:R-:W2:Y:S01]  /*0410*/  S2UR UR8, SR_CTAID.Y ;  /* 0x00000000000879c3 */ /* 0x000ea20000002600 */
[----:B------:R-:W-:-:S02]  /*0420*/  ELECT P1, URZ, PT ;  /* 0x00000000003f782f */ /* 0x000fc40003820000 */
[----:B------:R-:W-:Y:S01]  /*0430*/  LOP3.LUT R2, R2, 0xffffff80, RZ, 0xc0, !PT ;  /* 0xffffff8002027812 */ /* 0x000fe200078ec0ff */
[----:B------:R-:W-:Y:S01]  /*0440*/  ULDC UR7, c[0x0][0x144] ;  /* 0x0000510000077ab9 */ /* 0x000fe20000000800 */
[----:B------:R-:W-:Y:S01]  /*0450*/  LEA.HI R11, R11, R6, RZ, 0x2 ;  /* 0x000000060b0b7211 */ /* 0x000fe200078f10ff */
[----:B------:R-:W-:Y:S01]  /*0460*/  UMOV UR18, 0x80 ;  /* 0x0000008000127882 */ /* 0x000fe20000000000 */
[----:B------:R-:W-:Y:S01]  /*0470*/  NOP ;  /* 0x0000000000007918 */ /* 0x000fe20000000000 */
[----:B------:R-:W-:Y:S01]  /*0480*/  IMAD.IADD R4, R3, 0x1, -R2 ;  /* 0x0000000103047824 */ /* 0x000fe200078e0a02 */
[----:B------:R-:W-:Y:S01]  /*0490*/  LOP3.LUT R11, R11, 0x3ffffffc, RZ, 0xc0, !PT ;  /* 0x3ffffffc0b0b7812 */ /* 0x000fe200078ec0ff */
[----:B------:R-:W-:Y:S01]  /*04a0*/  NOP ;  /* 0x0000000000007918 */ /* 0x000fe20000000000 */
[----:B------:R-:W-:Y:S01]  /*04b0*/  ULDC UR17, c[0x0][0x148] ;  /* 0x0000520000117ab9 */ /* 0x000fe20000000800 */
[----:B------:R-:W-:Y:S01]  /*04c0*/  IMAD.MOV.U32 R23, RZ, RZ, 0x1 ;  /* 0x00000001ff177424 */ /* 0x000fe200078e00ff */
[----:B------:R-:W-:Y:S01]  /*04d0*/  SHF.R.S32.HI R9, RZ, 0x1f, R4 ;  /* 0x0000001fff097819 */ /* 0x000fe20000011404 */
[----:B------:R-:W-:Y:S01]  /*04e0*/  IMAD.IADD R11, R6, 0x1, -R11 ;  /* 0x00000001060b7824 */ /* 0x000fe200078e0a0b */
[----:B------:R-:W3:Y:S01]  /*04f0*/  SHFL.IDX PT, R5, R5, RZ, 0x1f ;  /* 0x00001fff05057589 */ /* 0x000ee200000e0000 */
[----:B------:R-:W-:-:S02]  /*0500*/  ISETP.NE.AND P2, PT, RZ, UR19, PT ;  /* 0x00000013ff007c0c */ /* 0x000fc4000bf45270 */
[----:B-----5:R-:W-:Y:S02]  /*0510*/  I2FP.F32.U32 R10, UR15 ;  /* 0x0000000f000a7c45 */ /* 0x020fe40008201000 */
[----:B------:R-:W-:Y:S02]  /*0520*/  LEA.HI R2, R9, R4, RZ, 0x3 ;  /* 0x0000000409027211 */ /* 0x000fe400078f18ff */
[----:B-1----:R-:W-:Y:S01]  /*0530*/  ISETP.NE.OR P0, PT, R7, RZ, !P0 ;  /* 0x000000ff0700720c */ /* 0x002fe20004705670 */
[----:B------:R-:W-:Y:S01]  /*0540*/  FMUL R10, R10, UR4 ;  /* 0x000000040a0a7c20 */ /* 0x000fe20008400000 */
[--C-:B------:R-:W-:Y:S01]  /*0550*/  SHF.R.S32.HI R7, RZ, 0x3, R2.reuse ;  /* 0x00000003ff077819 */ /* 0x100fe20000011402 */
[----:B------:R-:W-:Y:S01]  /*0560*/  ULDC UR4, c[0x0][0x154] ;  /* 0x0000550000047ab9 */ /* 0x000fe20000000800 */
[----:B------:R-:W-:Y:S02]  /*0570*/  SHF.R.S32.HI R2, RZ, 0x1f, R2 ;  /* 0x0000001fff027819 */ /* 0x000fe40000011402 */
[----:B0-----:R-:W-:Y:S01]  /*0580*/  ISETP.NE.OR P1, PT, R8, RZ, !P1 ;  /* 0x000000ff0800720c */ /* 0x001fe20004f25670 */
[----:B------:R-:W0:Y:S01]  /*0590*/  F2I.U32.TRUNC.NTZ R10, R10 ;  /* 0x0000000a000a7305 */ /* 0x000e22000020f000 */
[----:B------:R-:W-:-:S02]  /*05a0*/  LEA.HI R2, R2, R7, RZ, 0x2 ;  /* 0x0000000702027211 */ /* 0x000fc400078f10ff */
[----:B--2---:R-:W-:Y:S02]  /*05b0*/  I2FP.F32.U32 R0, UR8 ;  /* 0x0000000800007c45 */ /* 0x004fe40008201000 */
[----:B------:R-:W-:Y:S01]  /*05c0*/  LOP3.LUT R2, R2, 0xfffffffc, RZ, 0xc0, !PT ;  /* 0xfffffffc02027812 */ /* 0x000fe200078ec0ff */
[----:B------:R-:W-:Y:S02]  /*05d0*/  VOTEU.ALL UP0, P0 ;  /* 0x00000000003f7886 */ /* 0x000fe40000000000 */
[----:B------:R-:W-:Y:S02]  /*05e0*/  FMUL R6, R0, UR4 ;  /* 0x0000000400067c20 */ /* 0x000fe40008400000 */
[----:B------:R-:W-:Y:S01]  /*05f0*/  IMAD.IADD R2, R7, 0x1, -R2 ;  /* 0x0000000107027824 */ /* 0x000fe200078e0a02 */
[----:B------:R-:W1:Y:S01]  /*0600*/  @!UP0 S2UR UR11, SR_CgaCtaId ;  /* 0x00000000000b89c3 */ /* 0x000e620000008800 */
[----:B------:R-:W-:Y:S01]  /*0610*/  VOTEU.ALL UP1, P1 ;  /* 0x00000000003f7886 */ /* 0x000fe20000820000 */
[----:B------:R-:W-:Y:S01]  /*0620*/  @!UP0 UMOV UR10, 0x400 ;  /* 0x00000400000a8882 */ /* 0x000fe20000000000 */
[----:B------:R-:W-:Y:S01]  /*0630*/  IMAD R2, R11, 0x4, R2 ;  /* 0x000000040b027824 */ /* 0x000fe200078e0202 */
[----:B0-----:R-:W-:Y:S01]  /*0640*/  R2UR UR4, R10 ;  /* 0x000000000a0472ca */ /* 0x001fe200000e0000 */
[----:B------:R-:W0:Y:S01]  /*0650*/  F2I.U32.TRUNC.NTZ R6, R6 ;  /* 0x0000000600067305 */ /* 0x000e22000020f000 */
[----:B------:R-:W-:Y:S01]  /*0660*/  @!UP1 UMOV UR13, 0x400 ;  /* 0x00000400000d9882 */ /* 0x000fe20000000000 */
[C---:B------:R-:W-:Y:S01]  /*0670*/  IMAD.SHL.U32 R7, R2.reuse, 0x4, RZ ;  /* 0x0000000402077824 */ /* 0x040fe200078e00ff */
[----:B------:R-:W-:Y:S01]  /*0680*/  LEA.HI R0, R2, R2, RZ, 0x1 ;  /* 0x0000000202007211 */ /* 0x000fe200078f08ff */
[----:B------:R-:W2:Y:S01]  /*0690*/  @!UP1 S2UR UR16, SR_CgaCtaId ;  /* 0x00000000001099c3 */ /* 0x000ea20000008800 */
[----:B------:R-:W-:Y:S01]  /*06a0*/  VOTEU.ALL UP2, P1 ;  /* 0x00000000003f7886 */ /* 0x000fe20000840000 */
[----:B------:R-:W-:Y:S01]  /*06b0*/  VOTEU.ALL UP3, P1 ;  /* 0x00000000003f7886 */ /* 0x000fe20000860000 */
[----:B------:R-:W-:Y:S01]  /*06c0*/  LOP3.LUT R11, R0, 0xfffffffe, RZ, 0xc0, !PT ;  /* 0xfffffffe000b7812 */ /* 0x000fe200078ec0ff */
[----:B------:R-:W-:Y:S01]  /*06d0*/  VOTEU.ALL UP4, P1 ;  /* 0x00000000003f7886 */ /* 0x000fe20000880000 */
[----:B------:R-:W-:Y:S01]  /*06e0*/  LOP3.LUT R22, R2, 0xc, R7, 0x78, !PT ;  /* 0x0000000c02167812 */ /* 0x000fe200078e7807 */
[----:B------:R-:W-:-:S02]  /*06f0*/  VOTEU.ALL UP5, P1 ;  /* 0x00000000003f7886 */ /* 0x000fc400008a0000 */
[----:B------:R-:W-:Y:S01]  /*0700*/  IMAD.IADD R11, R2, 0x1, -R11 ;  /* 0x00000001020b7824 */ /* 0x000fe200078e0a0b */
[----:B------:R-:W-:Y:S01]  /*0710*/  UIADD3 UR4, -UR4, URZ, URZ ;  /* 0x0000003f04047290 */ /* 0x000fe2000fffe13f */
[----:B------:R-:W5:Y:S01]  /*0720*/  LDC R2, c[0x0][0x140] ;  /* 0x00005000ff027b82 */ /* 0x000f620000000800 */
[----:B0-----:R-:W-:Y:S02]  /*0730*/  R2UR UR9, R6 ;  /* 0x00000000060972ca */ /* 0x001fe400000e0000 */
[----:B------:R-:W-:Y:S02]  /*0740*/  UIMAD UR7, UR7, UR4, UR15 ;  /* 0x00000004070772a4 */ /* 0x000fe4000f8e020f */
[----:B-1----:R-:W-:Y:S01]  /*0750*/  @!UP0 ULEA UR12, UR11, UR10, 0x18 ;  /* 0x0000000a0b0c8291 */ /* 0x002fe2000f8ec03f */
[----:B------:R-:W-:Y:S01]  /*0760*/  UMOV UR4, 0x20 ;  /* 0x0000002000047882 */ /* 0x000fe20000000000 */
[----:B------:R-:W-:-:S04]  /*0770*/  @!UP1 UIADD3 UR10, -UR18, 0x100000, URZ ;  /* 0x00100000120a9890 */ /* 0x000fc8000fffe13f */
[----:B------:R-:W-:Y:S02]  /*0780*/  @!UP1 USHF.L.U32 UR11, UR10, 0xb, URZ ;  /* 0x0000000b0a0b9899 */ /* 0x000fe4000800063f */
[----:B------:R-:W-:Y:S01]  /*0790*/  @!UP1 USHF.L.U32 UR10, UR10, 0x1, URZ ;  /* 0x000000010a0a9899 */ /* 0x000fe2000800063f */
[----:B------:R-:W-:Y:S01]  /*07a0*/  ISETP.NE.AND P3, PT, R11, UR7, PT ;  /* 0x000000070b007c0c */ /* 0x000fe2000bf65270 */
[----:B------:R-:W-:-:S04]  /*07b0*/  @!UP0 UIADD3 UR4, -UR4, 0x100000, URZ ;  /* 0x0010000004048890 */ /* 0x000fc8000fffe13f */
[----:B------:R-:W-:Y:S02]  /*07c0*/  @!UP0 USHF.L.U32 UR5, UR4, 0xb, URZ ;  /* 0x0000000b04058899 */ /* 0x000fe4000800063f */
[----:B------:R-:W-:Y:S01]  /*07d0*/  @!UP0 USHF.L.U32 UR4, UR4, 0x1, URZ ;  /* 0x0000000104048899 */ /* 0x000fe2000800063f */
[----:B------:R-:W-:Y:S01]  /*07e0*/  VOTEU.ALL UP0, P0 ;  /* 0x00000000003f7886 */ /* 0x000fe20000000000 */
[----:B--2---:R-:W-:Y:S01]  /*07f0*/  @!UP1 ULEA UR13, UR16, UR13, 0x18 ;  /* 0x0000000d100d9291 */ /* 0x004fe2000f8ec03f */
[----:B------:R-:W-:Y:S01]  /*0800*/  VOTEU.ALL UP1, P0 ;  /* 0x00000000003f7886 */ /* 0x000fe20000020000 */
[----:B------:R-:W-:Y:S01]  /*0810*/  UIADD3 UR9, -UR9, URZ, URZ ;  /* 0x0000003f09097290 */ /* 0x000fe2000fffe13f */
[----:B------:R-:W-:Y:S01]  /*0820*/  LOP3.LUT P0, RZ, R4, 0x7, RZ, 0xc0, !PT ;  /* 0x0000000704ff7812 */ /* 0x000fe2000780c0ff */
[----:B------:R-:W0:Y:S06]  /*0830*/  FENCE.VIEW.ASYNC.S ;  /* 0x00000000000073c6 */ /* 0x000e2c0000000000 */
[----:B0-----:R-:W0:Y:S01]  /*0840*/  @!UP0 SYNCS.EXCH.64 URZ, [UR12+0x70], UR4 ;  /* 0x000070040c3f85b2 */ /* 0x001e220008000100 */
[----:B------:R-:W-:-:S02]  /*0850*/  @P3 LEA.HI R0, R22, R22, RZ, 0x1 ;  /* 0x0000001616003211 */ /* 0x000fc400078f08ff */
[----:B-----5:R-:W-:Y:S02]  /*0860*/  ISETP.EQ.U32.AND P1, PT, R2, 0x1, PT ;  /* 0x000000010200780c */ /* 0x020fe40003f22070 */
[----:B------:R-:W-:Y:S02]  /*0870*/  @P3 SHF.R.S32.HI R0, RZ, 0x1, R0 ;  /* 0x00000001ff003819 */ /* 0x000fe40000011400 */
[----:B------:R-:W-:Y:S01]  /*0880*/  ISETP.LT.U32.AND P0, PT, R22, 0x2, !P0 ;  /* 0x000000021600780c */ /* 0x000fe20004701070 */
[----:B------:R1:W2:Y:S01]  /*0890*/  @!UP1 SYNCS.EXCH.64 URZ, [UR12+0x78], UR4 ;  /* 0x000078040c3f95b2 */ /* 0x0002a20008000100 */
[----:B------:R-:W-:Y:S01]  /*08a0*/  NOP ;  /* 0x0000000000007918 */ /* 0x000fe20000000000 */
[----:B-1----:R-:W-:Y:S01]  /*08b0*/  UIMAD UR4, UR17, UR9, UR8 ;  /* 0x00000009110472a4 */ /* 0x002fe2000f8e0208 */
[----:B------:R1:W0:Y:S05]  /*08c0*/  @!UP2 SYNCS.EXCH.64 URZ, [UR13+0x50], UR10 ;  /* 0x0000500a0d3fa5b2 */ /* 0x00022a0008000100 */
[----:B------:R-:W-:-:S02]  /*08d0*/  @P3 ISETP.NE.AND P4, PT, R0, UR4, PT ;  /* 0x0000000400003c0c */ /* 0x000fc4000bf85270 */
[----:B------:R-:W-:Y:S02]  /*08e0*/  SEL R0, RZ, 0x1, !P0 ;  /* 0x00000001ff007807 */ /* 0x000fe40004000000 */
[----:B------:R-:W-:-:S04]  /*08f0*/  @P3 SEL R23, RZ, 0x1, P4 ;  /* 0x00000001ff173807 */ /* 0x000fc80002000000 */
[----:B------:R-:W-:Y:S01]  /*0900*/  LOP3.LUT R23, R23, R0, RZ, 0xc0, !PT ;  /* 0x0000000017177212 */ /* 0x000fe200078ec0ff */
[----:B------:R1:W0:Y:S01]  /*0910*/  @!UP3 SYNCS.EXCH.64 URZ, [UR13+0x58], UR10 ;  /* 0x0000580a0d3fb5b2 */ /* 0x0002220008000100 */
[----:B------:R1:W0:Y:S01]  /*0920*/  @!UP4 SYNCS.EXCH.64 URZ, [UR13+0x60], UR10 ;  /* 0x0000600a0d3fc5b2 */ /* 0x0002220008000100 */
[----:B------:R1:W0:Y:S01]  /*0930*/  @!UP5 SYNCS.EXCH.64 URZ, [UR13+0x68], UR10 ;  /* 0x0000680a0d3fd5b2 */ /* 0x0002220008000100 */
[----:B------:R-:W-:Y:S01]  /*0940*/  NOP ;  /* 0x0000000000007918 */ /* 0x000fe20000000000 */
[----:B-1-3--:R-:W-:Y:S05]  /*0950*/  @!P1 BRA `(.L_x_3) ;  /* 0x0000000000089947 */ /* 0x00afea0003800000 */
[----:B0-2-4-:R-:W-:Y:S01]  /*0960*/  UCGABAR_ARV ;  /* 0x00000000000079c7 */ /* 0x015fe20008000000 */
[----:B------:R-:W-:Y:S05]  /*0970*/  BRA `(.L_x_4) ;  /* 0x0000000000047947 */ /* 0x000fea0003800000 */
.L_x_3:
[----:B0-2-4-:R-:W-:Y:S01]  /*0980*/  NOP ;  /* 0x0000000000007918 */ /* 0x015fe20000000000 */
.L_x_4:
[----:B------:R-:W-:Y:S01]  /*0990*/  ULDC.64 UR4, c[0x0][0x598] ;  /* 0x0001660000047ab9 */ /* 0x000fe20000000a00 */
[----:B------:R-:W-:Y:S01]  /*09a0*/  ULDC.64 UR56, c[0x0][0x208] ;  /* 0x0000820000387ab9 */ /* 0x000fe20000000a00 */
[----:B------:R-:W-:-:S04]  /*09b0*/  ISETP.NE.U32.AND P0, PT, RZ, UR4, PT ;  /* 0x00000004ff007c0c */ /* 0x000fc8000bf05070 */
[----:B------:R-:W-:-:S13]  /*09c0*/  ISETP.NE.AND.EX P0, PT, RZ, UR5, PT, P0 ;  /* 0x00000005ff007c0c */ /* 0x000fda000bf05300 */
[----:B------:R-:W-:Y:S05]  /*09d0*/  @!P0 BRA `(.L_x_5) ;  /* 0x00000000001c8947 */ /* 0x000fea0003800000 */
[----:B------:R-:W0:Y:S02]  /*09e0*/  LDC.64 R6, c[0x0][0x598] ;  /* 0x00016600ff067b82 */ /* 0x000e240000000a00 */
[----:B0-----:R-:W2:Y:S02]  /*09f0*/  LDG.E.64 R6, desc[UR56][R6.64] ;  /* 0x0000003806067981 */ /* 0x001ea4000c1e1b00 */
[----:B--2---:R-:W-:-:S04]  /*0a00*/  ISETP.NE.U32.AND P0, PT, R6, RZ, PT ;  /* 0x000000ff0600720c */ /* 0x004fc80003f05070 */
[----:B------:R-:W-:-:S13]  /*0a10*/  ISETP.NE.AND.EX P0, PT, R7, RZ, PT, P0 ;  /* 0x000000ff0700720c */ /* 0x000fda0003f05300 */
[----:B------:R-:W-:Y:S05]  /*0a20*/  @!P0 BRA `(.L_x_5) ;  /* 0x0000000000088947 */ /* 0x000fea0003800000 */
[----:B------:R0:W5:Y:S01]  /*0a30*/  LD.E R40, desc[UR56][R6.64] ;  /* 0x0000003806287980 */ /* 0x000162000c101900 */
[----:B------:R-:W-:Y:S05]  /*0a40*/  BRA `(.L_x_6) ;  /* 0x0000000000247947 */ /* 0x000fea0003800000 */
.L_x_5:
[----:B------:R-:W-:Y:S02]  /*0a50*/  ULDC.64 UR4, c[0x0][0x588] ;  /* 0x0001620000047ab9 */ /* 0x000fe40000000a00 */
[----:B------:R-:W-:-:S04]  /*0a60*/  ISETP.NE.U32.AND P0, PT, RZ, UR4, PT ;  /* 0x00000004ff007c0c */ /* 0x000fc8000bf05070 */
[----:B------:R-:W-:-:S13]  /*0a70*/  ISETP.NE.AND.EX P0, PT, RZ, UR5, PT, P0 ;  /* 0x00000005ff007c0c */ /* 0x000fda000bf05300 */
[----:B------:R-:W-:Y:S05]  /*0a80*/  @!P0 BRA `(.L_x_7) ;  /* 0x00000000000c8947 */ /* 0x000fea0003800000 */
[----:B------:R-:W0:Y:S02]  /*0a90*/  LDC.64 R40, c[0x0][0x588] ;  /* 0x00016200ff287b82 */ /* 0x000e240000000a00 */
[----:B0-----:R1:W5:Y:S01]  /*0aa0*/  LDG.E R40, desc[UR56][R40.64] ;  /* 0x0000003828287981 */ /* 0x001362000c1e1900 */
[----:B------:R-:W-:Y:S05]  /*0ab0*/  BRA `(.L_x_6) ;  /* 0x0000000000087947 */ /* 0x000fea0003800000 */
.L_x_7:
[----:B------:R-:W-:Y:S02]  /*0ac0*/  ULDC UR4, c[0x0][0x580] ;  /* 0x0001600000047ab9 */ /* 0x000fe40000000800 */
[----:B------:R-:W-:-:S07]  /*0ad0*/  IMAD.U32 R40, RZ, RZ, UR4 ;  /* 0x00000004ff287e24 */ /* 0x000fce000f8e00ff */
.L_x_6:
[----:B------:R-:W-:Y:S02]  /*0ae0*/  ULDC.64 UR4, c[0x0][0x5a0] ;  /* 0x0001680000047ab9 */ /* 0x000fe40000000a00 */
[----:B------:R-:W-:-:S04]  /*0af0*/  ISETP.NE.U32.AND P0, PT, RZ, UR4, PT ;  /* 0x00000004ff007c0c */ /* 0x000fc8000bf05070 */
[----:B------:R-:W-:-:S13]  /*0b00*/  ISETP.NE.AND.EX P0, PT, RZ, UR5, PT, P0 ;  /* 0x00000005ff007c0c */ /* 0x000fda000bf05300 */
[----:B------:R-:W-:Y:S05]  /*0b10*/  @!P0 BRA `(.L_x_8) ;  /* 0x00000000001c8947 */ /* 0x000fea0003800000 */
[----:B0-----:R-:W0:Y:S02]  /*0b20*/  LDC.64 R6, c[0x0][0x5a0] ;  /* 0x00016800ff067b82 */ /* 0x001e240000000a00 */
[----:B0-----:R-:W2:Y:S02]  /*0b30*/  LDG.E.64 R6, desc[UR56][R6.64] ;  /* 0x0000003806067981 */ /* 0x001ea4000c1e1b00 */
[----:B--2---:R-:W-:-:S04]  /*0b40*/  ISETP.NE.U32.AND P0, PT, R6, RZ, PT ;  /* 0x000000ff0600720c */ /* 0x004fc80003f05070 */
[----:B------:R-:W-:-:S13]  /*0b50*/  ISETP.NE.AND.EX P0, PT, R7, RZ, PT, P0 ;  /* 0x000000ff0700720c */ /* 0x000fda0003f05300 */
[----:B------:R-:W-:Y:S05]  /*0b60*/  @!P0 BRA `(.L_x_8) ;  /* 0x0000000000088947 */ /* 0x000fea0003800000 */
[----:B-1----:R0:W5:Y:S01]  /*0b70*/  LD.E R41, desc[UR56][R6.64] ;  /* 0x0000003806297980 */ /* 0x002162000c101900 */
[----:B------:R-:W-:Y:S05]  /*0b80*/  BRA `(.L_x_9) ;  /* 0x0000000000247947 */ /* 0x000fea0003800000 */
.L_x_8:
[----:B------:R-:W-:Y:S02]  /*0b90*/  ULDC.64 UR4, c[0x0][0x590] ;  /* 0x0001640000047ab9 */ /* 0x000fe40000000a00 */
[----:B------:R-:W-:-:S04]  /*0ba0*/  ISETP.NE.U32.AND P0, PT, RZ, UR4, PT ;  /* 0x00000004ff007c0c */ /* 0x000fc8000bf05070 */
[----:B------:R-:W-:-:S13]  /*0bb0*/  ISETP.NE.AND.EX P0, PT, RZ, UR5, PT, P0 ;  /* 0x00000005ff007c0c */ /* 0x000fda000bf05300 */
[----:B------:R-:W-:Y:S05]  /*0bc0*/  @!P0 BRA `(.L_x_10) ;  /* 0x00000000000c8947 */ /* 0x000fea0003800000 */
[----:B0-----:R-:W1:Y:S02]  /*0bd0*/  LDC.64 R6, c[0x0][0x590] ;  /* 0x00016400ff067b82 */ /* 0x001e640000000a00 */
[----:B-1----:R1:W5:Y:S01]  /*0be0*/  LDG.E R41, desc[UR56][R6.64] ;  /* 0x0000003806297981 */ /* 0x002362000c1e1900 */
[----:B------:R-:W-:Y:S05]  /*0bf0*/  BRA `(.L_x_9) ;  /* 0x0000000000087947 */ /* 0x000fea0003800000 */
.L_x_10:
[----:B------:R-:W-:Y:S02]  /*0c00*/  ULDC UR4, c[0x0][0x584] ;  /* 0x0001610000047ab9 */ /* 0x000fe40000000800 */
[----:B-1----:R-:W-:-:S07]  /*0c10*/  IMAD.U32 R41, RZ, RZ, UR4 ;  /* 0x00000004ff297e24 */ /* 0x002fce000f8e00ff */
.L_x_9:
[----:B------:R-:W-:Y:S01]  /*0c20*/  ULDC UR4, c[0x0][0x65c] ;  /* 0x0001970000047ab9 */ /* 0x000fe20000000800 */
[----:B01----:R-:W0:Y:S01]  /*0c30*/  LDC.64 R6, c[0x0][0x650] ;  /* 0x00019400ff067b82 */ /* 0x003e220000000a00 */
[----:B------:R-:W-:Y:S01]  /*0c40*/  UISETP.NE.AND UP2, UPT, UR4, 0x1, UPT ;  /* 0x000000010400788c */ /* 0x000fe2000bf45270 */
[----:B------:R-:W-:Y:S01]  /*0c50*/  IMAD.MOV.U32 R18, RZ, RZ, -0x1 ;  /* 0xffffffffff127424 */ /* 0x000fe200078e00ff */
[----:B------:R-:W-:Y:S01]  /*0c60*/  UISETP.NE.AND UP0, UPT, UR19, 0x2, UPT ;  /* 0x000000021300788c */ /* 0x000fe2000bf05270 */
[----:B------:R-:W-:Y:S01]  /*0c70*/  IMAD.MOV.U32 R16, RZ, RZ, -0x1 ;  /* 0xffffffffff107424 */ /* 0x000fe200078e00ff */
[----:B------:R-:W-:Y:S01]  /*0c80*/  UP2UR UR45, UPR, URZ, 0x4 ;  /* 0x000000043f2d7883 */ /* 0x000fe20008000000 */
[----:B------:R-:W-:-:S06]  /*0c90*/  IMAD.MOV.U32 R17, RZ, RZ, -0x1 ;  /* 0xffffffffff117424 */ /* 0x000fcc00078e00ff */
[----:B------:R-:W-:Y:S01]  /*0ca0*/  @UP2 ULDC UR12, c[0x0][0x10] ;  /* 0x00000400000c2ab9 */ /* 0x000fe20000000800 */
[----:B------:R-:W-:Y:S01]  /*0cb0*/  @UP2 UMOV UR4, UR8 ;  /* 0x0000000800042c82 */ /* 0x000fe20008000000 */
[----:B------:R-:W-:Y:S01]  /*0cc0*/  @UP2 UMOV UR5, URZ ;  /* 0x0000003f00052c82 */ /* 0x000fe20008000000 */
[----:B------:R-:W-:Y:S01]  /*0cd0*/  @!UP2 ULDC UR16, c[0x0][0xc] ;  /* 0x000003000010aab9 */ /* 0x000fe20000000800 */
[----:B------:R-:W-:Y:S01]  /*0ce0*/  @UP2 UIMAD.WIDE.U32 UR12, UR15, UR12, UR4 ;  /* 0x0000000c0f0c22a5 */ /* 0x000fe2000f8e0004 */
[----:B------:R-:W-:Y:S02]  /*0cf0*/  ULDC UR10, c[0x0][0xc] ;  /* 0x00000300000a7ab9 */ /* 0x000fe40000000800 */
[----:B------:R-:W-:Y:S01]  /*0d00*/  @UP2 UMOV UR4, URZ ;  /* 0x0000003f00042c82 */ /* 0x000fe20008000000 */
[----:B------:R-:W-:Y:S01]  /*0d10*/  UMOV UR5, URZ ;  /* 0x0000003f00057c82 */ /* 0x000fe20008000000 */
[----:B------:R-:W-:Y:S01]  /*0d20*/  @UP2 UIADD3 UR18, UR13, UR4, URZ ;  /* 0x000000040d122290 */ /* 0x000fe2000fffe03f */
[----:B------:R-:W-:-:S02]  /*0d30*/  ULDC UR11, c[0x0][0x10] ;  /* 0x00000400000b7ab9 */ /* 0x000fc40000000800 */
[----:B------:R-:W-:Y:S01]  /*0d40*/  UMOV UR4, UR15 ;  /* 0x0000000f00047c82 */ /* 0x000fe20008000000 */
[----:B------:R-:W-:Y:S02]  /*0d50*/  UIMAD.WIDE.U32 UR10, UR10, UR11, URZ ;  /* 0x0000000b0a0a72a5 */ /* 0x000fe4000f8e003f */
[----:B------:R-:W-:Y:S01]  /*0d60*/  @!UP2 UIMAD.WIDE.U32 UR4, UR8, UR16, UR4 ;  /* 0x000000100804a2a5 */ /* 0x000fe2000f8e0004 */
[----:B------:R-:W-:Y:S02]  /*0d70*/  ULDC UR13, c[0x0][0x14] ;  /* 0x00000500000d7ab9 */ /* 0x000fe40000000800 */
[----:B------:R-:W-:Y:S02]  /*0d80*/  UIMAD.WIDE.U32 UR54, UR10, UR13, URZ ;  /* 0x0000000d0a3672a5 */ /* 0x000fe4000f8e003f */
[----:B------:R-:W-:Y:S02]  /*0d90*/  UIMAD UR37, UR11, UR13, URZ ;  /* 0x0000000d0b2572a4 */ /* 0x000fe4000f8e023f */
[----:B------:R-:W-:Y:S01]  /*0da0*/  @!UP2 UMOV UR12, UR4 ;  /* 0x00000004000cac82 */ /* 0x000fe20008000000 */
[----:B------:R-:W-:Y:S01]  /*0db0*/  @!UP2 UMOV UR18, UR5 ;  /* 0x000000050012ac82 */ /* 0x000fe20008000000 */
[----:B------:R-:W-:-:S02]  /*0dc0*/  UIADD3 UR37, UR55, UR37, URZ ;  /* 0x0000002537257290 */ /* 0x000fc4000fffe03f */
[----:B------:R-:W-:-:S04]  /*0dd0*/  UIADD3 UR4, UP1, UR12, UR54, URZ ;  /* 0x000000360c047290 */ /* 0x000fc8000ff3e03f */
[----:B------:R-:W-:Y:S02]  /*0de0*/  UIADD3.X UR5, UR18, UR37, URZ, UP1, !UPT ;  /* 0x0000002512057290 */ /* 0x000fe40008ffe43f */
[----:B------:R-:W-:Y:S02]  /*0df0*/  USEL UR4, UR4, UR12, !UP0 ;  /* 0x0000000c04047287 */ /* 0x000fe4000c000000 */
[----:B------:R-:W-:-:S04]  /*0e00*/  USEL UR5, UR5, UR18, !UP0 ;  /* 0x0000001205057287 */ /* 0x000fc8000c000000 */
[----:B0-----:R-:W-:Y:S01]  /*0e10*/  ISETP.LE.U32.AND P0, PT, R6, UR4, PT ;  /* 0x0000000406007c0c */ /* 0x001fe2000bf03070 */
[----:B------:R-:W-:Y:S02]  /*0e20*/  IMAD.U32 R2, RZ, RZ, UR4 ;  /* 0x00000004ff027e24 */ /* 0x000fe4000f8e00ff */
[----:B------:R-:W-:Y:S02]  /*0e30*/  IMAD.U32 R0, RZ, RZ, UR5 ;  /* 0x00000005ff007e24 */ /* 0x000fe4000f8e00ff */
[----:B------:R-:W-:-:S03]  /*0e40*/  IMAD.U32 R19, RZ, RZ, UR5 ;  /* 0x00000005ff137e24 */ /* 0x000fc6000f8e00ff */
[----:B------:R-:W-:Y:S02]  /*0e50*/  ISETP.GE.U32.AND.EX P0, PT, R0, R7, PT, P0 ;  /* 0x000000070000720c */ /* 0x000fe40003f06100 */
[----:B------:R-:W-:-:S11]  /*0e60*/  PRMT R0, RZ, 0x7610, R0 ;  /* 0x00007610ff007816 */ /* 0x000fd60000000000 */
[----:B------:R-:W-:Y:S05]  /*0e70*/  @P0 BRA `(.L_x_11) ;  /* 0x0000000400500947 */ /* 0x000fea0003800000 */
[----:B------:R-:W-:Y:S01]  /*0e80*/  ULDC.64 UR18, c[0x0][0x628] ;  /* 0x00018a0000127ab9 */ /* 0x000fe20000000a00 */
[C---:B------:R-:W-:Y:S01]  /*0e90*/  R2UR UR20, R2.reuse ;  /* 0x00000000021472ca */ /* 0x040fe200000e0000 */
[----:B------:R-:W-:Y:S01]  /*0ea0*/  ULDC UR16, c[0x0][0x630] ;  /* 0x00018c0000107ab9 */ /* 0x000fe20000000800 */
[----:B------:R-:W-:Y:S02]  /*0eb0*/  ISETP.NE.U32.AND P0, PT, RZ, UR18, PT ;  /* 0x00000012ff007c0c */ /* 0x000fe4000bf05070 */
[----:B------:R-:W-:Y:S02]  /*0ec0*/  R2UR UR4, R2 ;  /* 0x00000000020472ca */ /* 0x000fe400000e0000 */
[----:B------:R-:W-:Y:S02]  /*0ed0*/  ISETP.NE.AND.EX P0, PT, RZ, UR19, PT, P0 ;  /* 0x00000013ff007c0c */ /* 0x000fe4000bf05300 */
[----:B------:R-:W-:-:S11]  /*0ee0*/  R2UR UR5, R19 ;  /* 0x00000000130572ca */ /* 0x000fd600000e0000 */
[----:B------:R-:W-:Y:S05]  /*0ef0*/  @!P0 BRA `(.L_x_12) ;  /* 0x0000000000308947 */ /* 0x000fea0003800000 */
[----:B------:R-:W-:Y:S01]  /*0f00*/  R2UR UR4, R2 ;  /* 0x00000000020472ca */ /* 0x000fe200000e0000 */
[----:B------:R-:W-:Y:S01]  /*0f10*/  ULDC UR12, c[0x0][0x634] ;  /* 0x00018d00000c7ab9 */ /* 0x000fe20000000800 */
[----:B------:R-:W-:-:S11]  /*0f20*/  R2UR UR15, R19 ;  /* 0x00000000130f72ca */ /* 0x000fd600000e0000 */
[----:B------:R-:W-:-:S04]  /*0f30*/  UIADD3 UR12, UP1, UR4, UR12, URZ ;  /* 0x0000000c040c7290 */ /* 0x000fc8000ff3e03f */
[----:B------:R-:W-:-:S04]  /*0f40*/  UIADD3.X UR15, URZ, UR15, URZ, UP1, !UPT ;  /* 0x0000000f3f0f7290 */ /* 0x000fc80008ffe43f */
[----:B------:R-:W-:-:S04]  /*0f50*/  UIMAD.WIDE.U32 UR4, UR15, UR18, URZ ;  /* 0x000000120f0472a5 */ /* 0x000fc8000f8e003f */
[----:B------:R-:W-:Y:S02]  /*0f60*/  UIMAD.WIDE.U32 UR10, UP1, UR12, UR19, UR4 ;  /* 0x000000130c0a72a5 */ /* 0x000fe4000f820004 */
[----:B------:R-:W-:Y:S02]  /*0f70*/  UIMAD.WIDE.U32 UR4, UR12, UR18, URZ ;  /* 0x000000120c0472a5 */ /* 0x000fe4000f8e003f */
[----:B------:R-:W-:Y:S02]  /*0f80*/  UIADD3.X UR13, URZ, URZ, URZ, UP1, !UPT ;  /* 0x0000003f3f0d7290 */ /* 0x000fe40008ffe43f */
[----:B------:R-:W-:Y:S01]  /*0f90*/  UIADD3 URZ, UP1, UR5, UR10, URZ ;  /* 0x0000000a053f7290 */ /* 0x000fe2000ff3e03f */
[----:B------:R-:W-:-:S03]  /*0fa0*/  UMOV UR12, UR11 ;  /* 0x0000000b000c7c82 */ /* 0x000fc60008000000 */
[----:B------:R-:W-:-:S12]  /*0fb0*/  UIMAD.WIDE.U32.X UR4, UR15, UR19, UR12, UP1 ;  /* 0x000000130f0472a5 */ /* 0x000fd800088e040c */
.L_x_12:
[----:B------:R-:W-:Y:S01]  /*0fc0*/  USHF.R.U64 UR4, UR4, UR16, UR5 ;  /* 0x0000001004047299 */ /* 0x000fe20008001205 */
[----:B------:R-:W-:Y:S01]  /*0fd0*/  R2UR UR11, R19 ;  /* 0x00000000130b72ca */ /* 0x000fe200000e0000 */
[----:B------:R-:W-:Y:S02]  /*0fe0*/  USHF.R.U32.HI UR5, URZ, UR16, UR5 ;  /* 0x000000103f057299 */ /* 0x000fe40008011605 */
[----:B------:R-:W-:Y:S01]  /*0ff0*/  UIADD3 UR12, UP1, URZ, -UR4, URZ ;  /* 0x800000043f0c7290 */ /* 0x000fe2000ff3e03f */
[----:B------:R-:W-:Y:S01]  /*1000*/  ULDC.64 UR18, c[0x0][0x620] ;  /* 0x0001880000127ab9 */ /* 0x000fe20000000a00 */
[----:B------:R-:W-:Y:S02]  /*1010*/  UISETP.NE.AND UP2, UPT, UR45, URZ, UPT ;  /* 0x0000003f2d00728c */ /* 0x000fe4000bf45270 */
[----:B------:R-:W-:Y:S01]  /*1020*/  UIADD3.X UR5, URZ, ~UR5, URZ, UP1, !UPT ;  /* 0x800000053f057290 */ /* 0x000fe20008ffe43f */
[----:B------:R-:W-:Y:S01]  /*1030*/  UMOV UR10, UR20 ;  /* 0x00000014000a7c82 */ /* 0x000fe20008000000 */
[----:B------:R-:W-:-:S02]  /*1040*/  ULDC UR13, c[0x0][0x618] ;  /* 0x00018600000d7ab9 */ /* 0x000fc40000000800 */
[----:B------:R-:W-:Y:S02]  /*1050*/  UIMAD UR5, UR5, UR18, URZ ;  /* 0x00000012050572a4 */ /* 0x000fe4000f8e023f */
[----:B------:R-:W-:Y:S02]  /*1060*/  UIMAD.WIDE.U32 UR10, UR12, UR18, UR10 ;  /* 0x000000120c0a72a5 */ /* 0x000fe4000f8e000a */
[----:B------:R-:W-:Y:S02]  /*1070*/  UIMAD UR12, UR12, UR19, UR5 ;  /* 0x000000130c0c72a4 */ /* 0x000fe4000f8e0205 */
[----:B------:R-:W-:Y:S02]  /*1080*/  @UP2 UIMAD UR7, UR17, UR9, UR8 ;  /* 0x00000009110722a4 */ /* 0x000fe4000f8e0208 */
[----:B------:R-:W-:Y:S01]  /*1090*/  UIADD3 UR11, UR11, UR12, URZ ;  /* 0x0000000c0b0b7290 */ /* 0x000fe2000fffe03f */
[----:B------:R-:W-:Y:S01]  /*10a0*/  ULDC.64 UR8, c[0x0][0x640] ;  /* 0x0001900000087ab9 */ /* 0x000fe20000000a00 */
[----:B------:R-:W-:-:S02]  /*10b0*/  ULDC UR15, c[0x0][0x608] ;  /* 0x00018200000f7ab9 */ /* 0x000fc40000000800 */
[----:B------:R-:W-:Y:S01]  /*10c0*/  USHF.R.U64 UR20, UR10, UR13, UR11 ;  /* 0x0000000d0a147299 */ /* 0x000fe2000800120b */
[----:B------:R-:W-:Y:S01]  /*10d0*/  ISETP.NE.U32.AND P0, PT, RZ, UR8, PT ;  /* 0x00000008ff007c0c */ /* 0x000fe2000bf05070 */
[----:B------:R-:W-:Y:S01]  /*10e0*/  USHF.R.U32.HI UR11, URZ, UR13, UR11 ;  /* 0x0000000d3f0b7299 */ /* 0x000fe2000801160b */
[----:B------:R-:W-:Y:S02]  /*10f0*/  ULDC UR21, c[0x0][0x658] ;  /* 0x0001960000157ab9 */ /* 0x000fe40000000800 */
[----:B------:R-:W-:Y:S01]  /*1100*/  ISETP.NE.AND.EX P0, PT, RZ, UR9, PT, P0 ;  /* 0x00000009ff007c0c */ /* 0x000fe2000bf05300 */
[----:B------:R-:W-:Y:S02]  /*1110*/  USHF.R.U64 UR25, UR20, UR15, UR11 ;  /* 0x0000000f14197299 */ /* 0x000fe4000800120b */
[----:B------:R-:W-:Y:S01]  /*1120*/  USHF.R.U32.HI UR11, URZ, UR15, UR11 ;  /* 0x0000000f3f0b7299 */ /* 0x000fe2000801160b */
[----:B------:R-:W-:Y:S01]  /*1130*/  UMOV UR10, 0xffffffff ;  /* 0xffffffff000a7882 */ /* 0x000fe20000000000 */
[----:B------:R-:W-:Y:S01]  /*1140*/  ULDC UR5, c[0x0][0x600] ;  /* 0x0001800000057ab9 */ /* 0x000fe20000000800 */
[----:B------:R-:W-:-:S02]  /*1150*/  USHF.L.U32 UR10, UR10, UR21, URZ ;  /* 0x000000150a0a7299 */ /* 0x000fc4000800063f */
[----:B------:R-:W-:Y:S02]  /*1160*/  USHF.R.U64 UR26, UR25, UR21, UR11 ;  /* 0x00000015191a7299 */ /* 0x000fe4000800120b */
[----:B------:R-:W-:Y:S02]  /*1170*/  ULOP3.LUT UR15, URZ, UR10, URZ, 0x33, !UPT ;  /* 0x0000000a3f0f7292 */ /* 0x000fe4000f8e333f */
[----:B------:R-:W-:Y:S02]  /*1180*/  UIADD3 UR19, UR5, -0x1, URZ ;  /* 0xffffffff05137890 */ /* 0x000fe4000fffe03f */
[----:B------:R-:W-:Y:S01]  /*1190*/  USHF.R.U32.HI UR11, URZ, UR21, UR11 ;  /* 0x000000153f0b7299 */ /* 0x000fe2000801160b */
[----:B------:R-:W-:Y:S01]  /*11a0*/  ULDC UR22, c[0x0][0x648] ;  /* 0x0001920000167ab9 */ /* 0x000fe20000000800 */
[----:B------:R-:W-:Y:S01]  /*11b0*/  ULDC UR23, c[0x0][0x638] ;  /* 0x00018e0000177ab9 */ /* 0x000fe20000000800 */
[----:B------:R-:W-:Y:S01]  /*11c0*/  UMOV UR24, 0x1 ;  /* 0x0000000100187882 */ /* 0x000fe20000000000 */
[----:B------:R-:W-:Y:S01]  /*11d0*/  UMOV UR10, UR26 ;  /* 0x0000001a000a7c82 */ /* 0x000fe20008000000 */
[----:B------:R-:W-:Y:S07]  /*11e0*/  @!P0 BRA `(.L_x_13) ;  /* 0x0000000000308947 */ /* 0x000fee0003800000 */
[----:B------:R-:W-:Y:S02]  /*11f0*/  ULDC UR16, c[0x0][0x64c] ;  /* 0x0001930000107ab9 */ /* 0x000fe40000000800 */
        /* <DEDUP_REMOVED lines=8> */
[----:B------:R-:W-:-:S07]  /*1280*/  UIMAD.WIDE.U32.X UR8, UR18, UR9, UR16, UP1 ;  /* 0x00000009120872a5 */ /* 0x000fce00088e0410 */
[----:B------:R-:W-:Y:S01]  /*1290*/  UMOV UR10, UR8 ;  /* 0x00000008000a7c82 */ /* 0x000fe20008000000 */
[----:B------:R-:W-:-:S05]  /*12a0*/  UMOV UR11, UR9 ;  /* 0x00000009000b7c82 */ /* 0x000fca0008000000 */
.L_x_13:
[----:B------:R-:W-:Y:S01]  /*12b0*/  USHF.R.U64 UR9, UR10, UR22, UR11 ;  /* 0x000000160a097299 */ /* 0x000fe2000800120b */
[----:B------:R-:W-:Y:S01]  /*12c0*/  IMAD.MOV.U32 R0, RZ, RZ, 0x1 ;  /* 0x00000001ff007424 */ /* 0x000fe200078e00ff */
[----:B------:R-:W-:Y:S01]  /*12d0*/  USHF.L.U32 UR8, UR24, UR21, URZ ;  /* 0x0000001518087299 */ /* 0x000fe2000800063f */
[----:B------:R-:W-:Y:S01]  /*12e0*/  IMAD.U32 R17, RZ, RZ, UR4 ;  /* 0x00000004ff117e24 */ /* 0x000fe2000f8e00ff */
[----:B------:R-:W-:Y:S02]  /*12f0*/  ULOP3.LUT UR15, UR25, UR15, URZ, 0xc0, !UPT ;  /* 0x0000000f190f7292 */ /* 0x000fe4000f8ec03f */
[----:B------:R-:W-:Y:S02]  /*1300*/  UIADD3 UR10, -UR9, URZ, URZ ;  /* 0x0000003f090a7290 */ /* 0x000fe4000fffe13f */
[----:B------:R-:W-:Y:S02]  /*1310*/  UIMAD UR15, UR8, UR9, UR15 ;  /* 0x00000009080f72a4 */ /* 0x000fe4000f8e020f */
[----:B------:R-:W-:-:S02]  /*1320*/  ULOP3.LUT UR19, UR20, UR19, URZ, 0xc0, !UPT ;  /* 0x0000001314137292 */ /* 0x000fc4000f8ec03f */
[----:B------:R-:W-:Y:S01]  /*1330*/  UIMAD UR8, UR10, UR23, UR26 ;  /* 0x000000170a0872a4 */ /* 0x000fe2000f8e021a */
[----:B------:R-:W-:Y:S01]  /*1340*/  ULDC UR9, c[0x0][0x610] ;  /* 0x0001840000097ab9 */ /* 0x000fe20000000800 */
[----:B------:R-:W-:Y:S02]  /*1350*/  UISETP.NE.AND UP1, UPT, UR45, URZ, UPT ;  /* 0x0000003f2d00728c */ /* 0x000fe4000bf25270 */
[----:B------:R-:W-:Y:S02]  /*1360*/  UIMAD UR7, UR15, UR9, UR7 ;  /* 0x000000090f0772a4 */ /* 0x000fe4000f8e0207 */
[----:B------:R-:W-:-:S04]  /*1370*/  UIMAD UR8, UR8, UR5, UR19 ;  /* 0x00000005080872a4 */ /* 0x000fc8000f8e0213 */
[----:B------:R-:W-:Y:S02]  /*1380*/  USEL UR5, UR8, UR7, !UP1 ;  /* 0x0000000708057287 */ /* 0x000fe4000c800000 */
[----:B------:R-:W-:-:S04]  /*1390*/  USEL UR7, UR7, UR8, !UP1 ;  /* 0x0000000807077287 */ /* 0x000fc8000c800000 */
[----:B------:R-:W-:Y:S02]  /*13a0*/  IMAD.U32 R16, RZ, RZ, UR5 ;  /* 0x00000005ff107e24 */ /* 0x000fe4000f8e00ff */
[----:B------:R-:W-:-:S07]  /*13b0*/  IMAD.U32 R18, RZ, RZ, UR7 ;  /* 0x00000007ff127e24 */ /* 0x000fce000f8e00ff */
.L_x_11:
[----:B------:R-:W-:Y:S05]  /*13c0*/  @!P1 BRA `(.L_x_14) ;  /* 0x00000000000c9947 */ /* 0x000fea0003800000 */
[----:B------:R-:W-:Y:S01]  /*13d0*/  UCGABAR_WAIT ;  /* 0x0000000000007dc7 */ /* 0x000fe20008000000 */
[----:B------:R-:W-:Y:S01]  /*13e0*/  CCTL.IVALL ;  /* 0x00000000ff00798f */ /* 0x000fe20002000000 */
[----:B------:R-:W-:Y:S05]  /*13f0*/  BRA `(.L_x_15) ;  /* 0x0000000000047947 */ /* 0x000fea0003800000 */
.L_x_14:
[----:B------:R-:W-:Y:S06]  /*1400*/  BAR.SYNC.DEFER_BLOCKING 0x0 ;  /* 0x0000000000007b1d */ /* 0x000fec0000010000 */
.L_x_15:
[----:B------:R-:W-:Y:S02]  /*1410*/  ULDC UR4, c[0x0][0x28c] ;  /* 0x0000a30000047ab9 */ /* 0x000fe40000000800 */
[----:B------:R-:W-:-:S04]  /*1420*/  UIADD3 UR4, UR4, 0xff, URZ ;  /* 0x000000ff04047890 */ /* 0x000fc8000fffe03f */
[----:B------:R-:W-:-:S04]  /*1430*/  USHF.R.S32.HI UR5, URZ, 0x1f, UR4 ;  /* 0x0000001f3f057899 */ /* 0x000fc80008011404 */
[----:B------:R-:W-:-:S04]  /*1440*/  ULEA.HI UR5, UR5, UR4, URZ, 0x8 ;  /* 0x0000000405057291 */ /* 0x000fc8000f8f403f */
[----:B------:R-:W-:Y:S01]  /*1450*/  USHF.R.S32.HI UR38, URZ, 0x8, UR5 ;  /* 0x000000083f267899 */ /* 0x000fe20008011405 */
[----:B------:R-:W-:Y:S11]  /*1460*/  @!P2 BRA `(.L_x_16) ;  /* 0x000000340010a947 */ /* 0x000ff60003800000 */
[----:B------:R-:W-:-:S06]  /*1470*/  UISETP.GT.U32.AND UP1, UPT, UR14, 0x1, UPT ;  /* 0x000000010e00788c */ /* 0x000fcc000bf24070 */
[----:B------:R-:W-:-:S13]  /*1480*/  PLOP3.LUT P0, PT, PT, PT, UP1, 0x80, 0x0 ;  /* 0x000000000000781c */ /* 0x000fda0003f0f018 */
[----:B------:R-:W-:Y:S05]  /*1490*/  @P0 EXIT ;  /* 0x000000000000094d */ /* 0x000fea0003800000 */
.L_x_17:
[----:B------:R-:W-:-:S08]  /*14a0*/  NOP ;  /* 0x0000000000007918 */ /* 0x000fd00000000000 */
[----:B------:R-:W0:Y:S02]  /*14b0*/  USETMAXREG.TRY_ALLOC.CTAPOOL UP1, 0xe8 ;  /* 0x000000e8000079c8 */ /* 0x000e240008020600 */
[----:B0-----:R-:W-:-:S13]  /*14c0*/  PLOP3.LUT P0, PT, PT, PT, UP1, 0x80, 0x0 ;  /* 0x000000000000781c */ /* 0x001fda0003f0f018 */
[----:B------:R-:W-:Y:S05]  /*14d0*/  @!P0 BRA `(.L_x_17) ;  /* 0xfffffffc00f08947 */ /* 0x000fea000383ffff */
[----:B------:R-:W-:-:S13]  /*14e0*/  LOP3.LUT P0, RZ, R0, 0xff, RZ, 0xc0, !PT ;  /* 0x000000ff00ff7812 */ /* 0x000fda000780c0ff */
[----:B------:R-:W-:Y:S05]  /*14f0*/  @!P0 EXIT ;  /* 0x000000000000894d */ /* 0x000fea0003800000 */
[----:B------:R-:W0:Y:S01]  /*1500*/  S2UR UR5, SR_CgaCtaId ;  /* 0x00000000000579c3 */ /* 0x000e220000008800 */
[CC--:B------:R-:W-:Y:S01]  /*1510*/  LEA.HI R0, R9.reuse, R4.reuse, RZ, 0x2 ;  /* 0x0000000409007211 */ /* 0x0c0fe200078f10ff */
[----:B------:R-:W-:Y:S01]  /*1520*/  USHF.R.U32.HI UR4, URZ, 0x2, UR38 ;  /* 0x000000023f047899 */ /* 0x000fe20008011626 */
[----:B------:R-:W-:Y:S01]  /*1530*/  LEA.HI R9, R9, R4, RZ, 0x5 ;  /* 0x0000000409097211 */ /* 0x000fe200078f28ff */
[----:B------:R-:W-:Y:S01]  /*1540*/  UMOV UR40, 0x400 ;  /* 0x0000040000287882 */ /* 0x000fe20000000000 */
[--C-:B------:R-:W-:Y:S01]  /*1550*/  SHF.R.S32.HI R42, RZ, 0x2, R0.reuse ;  /* 0x00000002ff2a7819 */ /* 0x100fe20000011400 */
[----:B------:R-:W-:Y:S01]  /*1560*/  ULOP3.LUT UR43, UR38, 0x3, URZ, 0xc0, !UPT ;  /* 0x00000003262b7892 */ /* 0x000fe2000f8ec03f */
[----:B------:R-:W-:Y:S01]  /*1570*/  SHF.R.S32.HI R3, RZ, 0x1f, R0 ;  /* 0x0000001fff037819 */ /* 0x000fe20000011400 */
[----:B------:R-:W1:Y:S01]  /*1580*/  LDC.64 R46, c[0x0][0x5c8] ;  /* 0x00017200ff2e7b82 */ /* 0x000e620000000a00 */
[----:B------:R-:W-:Y:S01]  /*1590*/  ULOP3.LUT UR4, UR4, 0x1, URZ, 0xc0, !UPT ;  /* 0x0000000104047892 */ /* 0x000fe2000f8ec03f */
[----:B------:R-:W-:Y:S01]  /*15a0*/  SHF.R.S32.HI R9, RZ, 0x5, R9 ;  /* 0x00000005ff097819 */ /* 0x000fe20000011409 */
[----:B------:R-:W-:Y:S01]  /*15b0*/  USEL UR43, UR43, URZ, !UP0 ;  /* 0x0000003f2b2b7287 */ /* 0x000fe2000c000000 */
[----:B------:R-:W-:Y:S01]  /*15c0*/  LEA.HI R6, R3, R42, RZ, 0x3 ;  /* 0x0000002a03067211 */ /* 0x000fe200078f18ff */
[----:B------:R-:W-:Y:S01]  /*15d0*/  UISETP.EQ.U32.AND UP0, UPT, UR4, 0x1, !UP0 ;  /* 0x000000010400788c */ /* 0x000fe2000c702070 */
[----:B------:R-:W-:Y:S01]  /*15e0*/  LOP3.LUT R3, R0, 0xfffffffc, RZ, 0xc0, !PT ;  /* 0xfffffffc00037812 */ /* 0x000fe200078ec0ff */
[----:B------:R-:W-:Y:S01]  /*15f0*/  VIADD R0, R5, 0xffffffff ;  /* 0xffffffff05007836 */ /* 0x000fe20000000000 */
[----:B------:R-:W2:Y:S01]  /*1600*/  LDC R48, c[0x0][0x288] ;  /* 0x0000a200ff307b82 */ /* 0x000ea20000000800 */
[----:B------:R-:W-:Y:S01]  /*1610*/  LOP3.LUT R43, R6, 0xfffffff8, RZ, 0xc0, !PT ;  /* 0xfffffff8062b7812 */ /* 0x000fe200078ec0ff */
[----:B------:R-:W-:Y:S01]  /*1620*/  UISETP.LT.AND UP1, UPT, UR38, 0x1, UPT ;  /* 0x000000012600788c */ /* 0x000fe2000bf21270 */
[----:B------:R-:W-:Y:S01]  /*1630*/  IMAD.IADD R3, R4, 0x1, -R3 ;  /* 0x0000000104037824 */ /* 0x000fe200078e0a03 */
[C---:B------:R-:W-:Y:S01]  /*1640*/  ISETP.NE.AND P0, PT, R0.reuse, RZ, PT ;  /* 0x000000ff0000720c */ /* 0x040fe20003f05270 */
[----:B------:R-:W-:Y:S01]  /*1650*/  IMAD.SHL.U32 R0, R0, 0x8, RZ ;  /* 0x0000000800007824 */ /* 0x000fe200078e00ff */
[----:B------:R-:W-:Y:S01]  /*1660*/  ULDC UR42, c[0x0][0x658] ;  /* 0x00019600002a7ab9 */ /* 0x000fe20000000800 */
[----:B------:R-:W-:Y:S01]  /*1670*/  IMAD.IADD R42, R42, 0x1, -R43 ;  /* 0x000000012a2a7824 */ /* 0x000fe200078e0a2b */
[----:B0-----:R-:W-:Y:S01]  /*1680*/  ULEA UR40, UR5, UR40, 0x18 ;  /* 0x0000002805287291 */ /* 0x001fe2000f8ec03f */
[----:B------:R-:W-:Y:S01]  /*1690*/  IMAD.SHL.U32 R44, R3, 0x2, RZ ;  /* 0x00000002032c7824 */ /* 0x000fe200078e00ff */
[----:B------:R-:W-:Y:S01]  /*16a0*/  LOP3.LUT R0, R0, 0x8, RZ, 0xc0, !PT ;  /* 0x0000000800007812 */ /* 0x000fe200078ec0ff */
[C-C-:B------:R-:W-:Y:S01]  /*16b0*/  IMAD R51, R9.reuse, -0x10, -R42.reuse ;  /* 0xfffffff009337824 */ /* 0x140fe200078e0a2a */
[----:B------:R-:W-:Y:S01]  /*16c0*/  UIADD3 UR4, UR40, 0x180, URZ ;  /* 0x0000018028047890 */ /* 0x000fe2000fffe03f */
[--C-:B------:R-:W-:Y:S01]  /*16d0*/  SHF.R.S32.HI R43, RZ, 0x1f, R42.reuse ;  /* 0x0000001fff2b7819 */ /* 0x100fe2000001142a */
[----:B------:R-:W-:Y:S01]  /*16e0*/  UIADD3 UR5, UR40, 0x20180, URZ ;  /* 0x0002018028057890 */ /* 0x000fe2000fffe03f */
[----:B------:R-:W-:Y:S01]  /*16f0*/  SEL R52, RZ, 0x1, P0 ;  /* 0x00000001ff347807 */ /* 0x000fe20000000000 */
[----:B------:R-:W-:Y:S01]  /*1700*/  UIADD3 UR52, UR40, 0x50, URZ ;  /* 0x0000005028347890 */ /* 0x000fe2000fffe03f */
[----:B-1----:R-:W-:Y:S01]  /*1710*/  SHF.L.U64.HI R47, R46, 0x3, R47 ;  /* 0x000000032e2f7819 */ /* 0x002fe2000001022f */
[----:B------:R-:W-:Y:S01]  /*1720*/  USHF.R.U32.HI UR4, URZ, 0x4, UR4 ;  /* 0x000000043f047899 */ /* 0x000fe20008011604 */
[----:B------:R-:W-:Y:S01]  /*1730*/  IMAD.WIDE R42, R9, 0x10, R42 ;  /* 0x00000010092a7825 */ /* 0x000fe200078e022a */
[----:B------:R-:W-:Y:S01]  /*1740*/  USHF.R.U32.HI UR5, URZ, 0x4, UR5 ;  /* 0x000000043f057899 */ /* 0x000fe20008011605 */
[----:B------:R-:W-:Y:S01]  /*1750*/  LOP3.LUT R53, R0, 0x8, RZ, 0x3c, !PT ;  /* 0x0000000800357812 */ /* 0x000fe200078e3cff */
[----:B------:R-:W-:Y:S01]  /*1760*/  UMOV UR6, 0xffffffff ;  /* 0xffffffff00067882 */ /* 0x000fe20000000000 */
[----:B------:R-:W-:Y:S01]  /*1770*/  ULDC UR8, c[0x0][0x284] ;  /* 0x0000a10000087ab9 */ /* 0x000fe20000000800 */
[----:B------:R-:W-:Y:S01]  /*1780*/  USEL UR50, UR38, 0x1, UP1 ;  /* 0x0000000126327887 */ /* 0x000fe20008800000 */
[----:B------:R-:W-:Y:S01]  /*1790*/  IMAD.SHL.U32 R46, R46, 0x8, RZ ;  /* 0x000000082e2e7824 */ /* 0x000fe200078e00ff */
[----:B------:R-:W-:Y:S01]  /*17a0*/  USHF.L.U32 UR6, UR6, UR42, URZ ;  /* 0x0000002a06067299 */ /* 0x000fe2000800063f */
[----:B--2---:R-:W-:Y:S01]  /*17b0*/  IMAD R48, R3, -0x2, R48 ;  /* 0xfffffffe03307824 */ /* 0x004fe200078e0230 */
[----:B------:R-:W-:Y:S01]  /*17c0*/  ULOP3.LUT UR4, UR4, 0x3fff, URZ, 0xc0, !UPT ;  /* 0x00003fff04047892 */ /* 0x000fe2000f8ec03f */
[----:B------:R-:W-:Y:S01]  /*17d0*/  LEA R49, R5, UR52, 0x3 ;  /* 0x0000003405317c11 */ /* 0x000fe2000f8e18ff */
[----:B------:R-:W-:Y:S01]  /*17e0*/  ULOP3.LUT UR5, UR5, 0x3fff, URZ, 0xc0, !UPT ;  /* 0x00003fff05057892 */ /* 0x000fe2000f8ec03f */
[----:B------:R-:W-:Y:S01]  /*17f0*/  LOP3.LUT R50, R0, 0x18, RZ, 0x3c, !PT ;  /* 0x0000001800327812 */ /* 0x000fe200078e3cff */
[----:B------:R-:W-:Y:S01]  /*1800*/  VIADD R51, R51, UR8 ;  /* 0x0000000833337c36 */ /* 0x000fe20008000000 */
[----:B------:R-:W-:Y:S01]  /*1810*/  SHF.R.S32.HI R45, RZ, 0x1f, R44 ;  /* 0x0000001fff2d7819 */ /* 0x000fe2000001142c */
[----:B------:R-:W-:Y:S01]  /*1820*/  ULDC UR41, c[0x0][0x600] ;  /* 0x0001800000297ab9 */ /* 0x000fe20000000800 */
[----:B------:R-:W-:Y:S01]  /*1830*/  UMOV UR7, 0x1 ;  /* 0x0000000100077882 */ /* 0x000fe20000000000 */
[----:B------:R-:W-:-:S02]  /*1840*/  ULOP3.LUT UR51, UR39, 0x1, URZ, 0xfc, !UPT ;  /* 0x0000000127337892 */ /* 0x000fc4000f8efc3f */
[----:B------:R-:W-:Y:S02]  /*1850*/  USHF.L.U32 UR49, UR38, 0x1, URZ ;  /* 0x0000000126317899 */ /* 0x000fe4000800063f */
[----:B------:R-:W-:Y:S02]  /*1860*/  USHF.L.U64.HI UR36, UR54, 0x1, UR37 ;  /* 0x0000000136247899 */ /* 0x000fe40008010225 */
[----:B------:R-:W-:Y:S02]  /*1870*/  UIADD3 UR41, UR41, -0x1, URZ ;  /* 0xffffffff29297890 */ /* 0x000fe4000fffe03f */
[----:B------:R-:W-:Y:S02]  /*1880*/  USHF.L.U32 UR42, UR7, UR42, URZ ;  /* 0x0000002a072a7299 */ /* 0x000fe4000800063f */
[----:B------:R-:W-:Y:S02]  /*1890*/  UIADD3 UR50, -UR50, UR38, URZ ;  /* 0x0000002632327290 */ /* 0x000fe4000fffe13f */
[----:B------:R-:W-:-:S02]  /*18a0*/  ULOP3.LUT UR44, URZ, UR6, URZ, 0x33, !UPT ;  /* 0x000000063f2c7292 */ /* 0x000fc4000f8e333f */
[----:B------:R-:W-:Y:S02]  /*18b0*/  USEL UR46, URZ, 0x1, !UP0 ;  /* 0x000000013f2e7887 */ /* 0x000fe4000c000000 */
[----:B------:R-:W-:Y:S02]  /*18c0*/  ULOP3.LUT UR47, UR4, 0x10000, URZ, 0xfc, !UPT ;  /* 0x00010000042f7892 */ /* 0x000fe4000f8efc3f */
[----:B------:R-:W-:-:S12]  /*18d0*/  ULOP3.LUT UR48, UR5, 0x10000, URZ, 0xfc, !UPT ;  /* 0x0001000005307892 */ /* 0x000fd8000f8efc3f */
.L_x_69:
[----:B------:R-:W-:-:S04]  /*18e0*/  SHF.L.U32 R0, R52, 0x1f, RZ ;  /* 0x0000001f34007819 */ /* 0x000fc800000006ff */
[----:B------:R-:W0:Y:S02]  /*18f0*/  SYNCS.PHASECHK.TRANS64.TRYWAIT P0, [R49+URZ+-0x8], R0 ;  /* 0xfffff800310075a7 */ /* 0x000e24000800017f */
[----:B01234-:R-:W-:Y:S05]  /*1900*/  @!P0 BRA `(.L_x_18) ;  /* 0x0000004000848947 */ /* 0x01ffea0003800000 */
.L_x_91:
[----:B------:R-:W-:Y:S02]  /*1910*/  ULDC UR4, c[0x0][0x28c] ;  /* 0x0000a30000047ab9 */ /* 0x000fe40000000800 */
[----:B------:R-:W-:-:S13]  /*1920*/  ISETP.LT.AND P0, PT, RZ, UR4, PT ;  /* 0x00000004ff007c0c */ /* 0x000fda000bf01270 */
[----:B------:R-:W-:Y:S05]  /*1930*/  @P0 BRA `(.L_x_19) ;  /* 0x0000000000400947 */ /* 0x000fea0003800000 */
[----:B0-----:R-:W-:Y:S01]  /*1940*/  MOV R0, 0x0 ;  /* 0x0000000000007802 */ /* 0x001fe20000000f00 */
[----:B------:R-:W-:Y:S01]  /*1950*/  ULDC.64 UR4, c[0x4][0x68] ;  /* 0x01001a0000047ab9 */ /* 0x000fe20000000a00 */
[----:B------:R-:W-:Y:S01]  /*1960*/  ULDC.64 UR6, c[0x4][0x8] ;  /* 0x0100020000067ab9 */ /* 0x000fe20000000a00 */
[----:B------:R-:W-:Y:S01]  /*1970*/  IMAD.U32 R4, RZ, RZ, UR4 ;  /* 0x00000004ff047e24 */ /* 0x000fe2000f8e00ff */
[----:B------:R0:W1:Y:S01]  /*1980*/  LDC.64 R14, c[0x4][R0] ;  /* 0x01000000000e7b82 */ /* 0x0000620000000a00 */
[----:B------:R-:W-:Y:S01]  /*1990*/  IMAD.U32 R5, RZ, RZ, UR5 ;  /* 0x00000005ff057e24 */ /* 0x000fe2000f8e00ff */
[----:B------:R-:W-:Y:S01]  /*19a0*/  ULDC.64 UR4, c[0x4][0x70] ;  /* 0x01001c0000047ab9 */ /* 0x000fe20000000a00 */
[----:B------:R-:W-:Y:S02]  /*19b0*/  IMAD.U32 R10, RZ, RZ, UR6 ;  /* 0x00000006ff0a7e24 */ /* 0x000fe4000f8e00ff */
[----:B------:R-:W-:Y:S02]  /*19c0*/  IMAD.U32 R6, RZ, RZ, UR4 ;  /* 0x00000004ff067e24 */ /* 0x000fe4000f8e00ff */
[----:B------:R-:W-:-:S02]  /*19d0*/  IMAD.U32 R7, RZ, RZ, UR5 ;  /* 0x00000005ff077e24 */ /* 0x000fc4000f8e00ff */
[----:B------:R-:W-:Y:S02]  /*19e0*/  IMAD.U32 R11, RZ, RZ, UR7 ;  /* 0x00000007ff0b7e24 */ /* 0x000fe4000f8e00ff */
[----:B------:R-:W-:Y:S02]  /*19f0*/  IMAD.MOV.U32 R8, RZ, RZ, 0x1e1 ;  /* 0x000001e1ff087424 */ /* 0x000fe400078e00ff */
[----:B------:R-:W-:Y:S02]  /*1a00*/  IMAD.MOV.U32 R12, RZ, RZ, 0x1 ;  /* 0x00000001ff0c7424 */ /* 0x000fe400078e00ff */
[----:B0-----:R-:W-:-:S07]  /*1a10*/  IMAD.MOV.U32 R13, RZ, RZ, RZ ;  /* 0x000000ffff0d7224 */ /* 0x001fce00078e00ff */
[----:B------:R-:W-:-:S07]  /*1a20*/  LEPC R20, `(.L_x_19) ;  /* 0x000000001014794e */ /* 0x000fce0000000000 */
[----:B-1---5:R-:W-:Y:S05]  /*1a30*/  CALL.ABS.NOINC R14 ;  /* 0x000000000e007343 */ /* 0x022fea0003c00000 */
.L_x_19:
[----:B0-----:R-:W-:-:S05]  /*1a40*/  IMAD.U32 R0, RZ, RZ, UR51 ;  /* 0x00000033ff007e24 */ /* 0x001fca000f8e00ff */
[----:B------:R-:W-:-:S13]  /*1a50*/  ISETP.NE.AND P0, PT, R0, 0x3, PT ;  /* 0x000000030000780c */ /* 0x000fda0003f05270 */
[----:B------:R-:W-:Y:S05]  /*1a60*/  @!P0 BRA `(.L_x_20) ;  /* 0x0000000000048947 */ /* 0x000fea0003800000 */
[----:B------:R-:W-:Y:S01]  /*1a70*/  BPT.TRAP 0x1 ;  /* 0x000000040000795c */ /* 0x000fe20000300000 */
.L_x_20:
[----:B------:R-:W-:Y:S02]  /*1a80*/  IMAD.U32 R3, RZ, RZ, UR43 ;  /* 0x0000002bff037e24 */ /* 0x000fe4000f8e00ff */
[----:B------:R-:W-:-:S03]  /*1a90*/  IMAD.U32 R0, RZ, RZ, UR46 ;  /* 0x0000002eff007e24 */ /* 0x000fc6000f8e00ff */
[----:B------:R-:W-:Y:S02]  /*1aa0*/  LEA R3, R3, UR40, 0x3 ;  /* 0x0000002803037c11 */ /* 0x000fe4000f8e18ff */
[----:B------:R-:W-:-:S04]  /*1ab0*/  SHF.L.U32 R0, R0, 0x1f, RZ ;  /* 0x0000001f00007819 */ /* 0x000fc800000006ff */
[----:B------:R0:W1:Y:S01]  /*1ac0*/  SYNCS.PHASECHK.TRANS64.TRYWAIT P1, [R3+URZ], R0 ;  /* 0x00000000030075a7 */ /* 0x000062000802017f */
[----:B------:R-:W-:Y:S05]  /*1ad0*/  @!P0 BRA `(.L_x_21) ;  /* 0x0000000000048947 */ /* 0x000fea0003800000 */
[----:B------:R-:W-:Y:S01]  /*1ae0*/  BPT.TRAP 0x1 ;  /* 0x000000040000795c */ /* 0x000fe20000300000 */
.L_x_21:
[----:B-1----:R-:W-:Y:S05]  /*1af0*/  @P1 BRA `(.L_x_22) ;  /* 0x0000000000081947 */ /* 0x002fea0003800000 */
[----:B------:R-:W1:Y:S02]  /*1b00*/  SYNCS.PHASECHK.TRANS64.TRYWAIT P1, [R3+URZ], R0 ;  /* 0x00000000030075a7 */ /* 0x000e64000802017f */
[----:B-1----:R-:W-:Y:S05]  /*1b10*/  @!P1 BRA `(.L_x_23) ;  /* 0x0000004000149947 */ /* 0x002fea0003800000 */
.L_x_22:
[----:B------:R-:W-:Y:S05]  /*1b20*/  WARPSYNC.ALL ;  /* 0x0000000000007948 */ /* 0x000fea0003800000 */
[----:B------:R-:W-:Y:S01]  /*1b30*/  ULEA UR9, UR43, UR47, 0xb ;  /* 0x0000002f2b097291 */ /* 0x000fe2000f8e583f */
[----:B------:R-:W-:Y:S01]  /*1b40*/  WARPGROUP.ARRIVE ;  /* 0x00000000000079c5 */ /* 0x000fe20000000000 */
[----:B------:R-:W-:Y:S01]  /*1b50*/  ULEA UR8, UR43, UR48, 0xa ;  /* 0x000000302b087291 */ /* 0x000fe2000f8e503f */
[----:B01----:R-:W-:Y:S01]  /*1b60*/  IMAD.U32 R0, RZ, RZ, UR50 ;  /* 0x00000032ff007e24 */ /* 0x003fe2000f8e00ff */
[----:B------:R-:W-:Y:S01]  /*1b70*/  UMOV UR5, 0x40000040 ;  /* 0x4000004000057882 */ /* 0x000fe20000000000 */
[----:B------:R-:W-:-:S02]  /*1b80*/  UMOV UR7, 0x40000040 ;  /* 0x4000004000077882 */ /* 0x000fc40000000000 */
[----:B------:R-:W-:Y:S01]  /*1b90*/  UMOV UR4, UR9 ;  /* 0x0000000900047c82 */ /* 0x000fe20008000000 */
[----:B------:R-:W-:Y:S01]  /*1ba0*/  ISETP.GE.AND P1, PT, R0, 0x1, PT ;  /* 0x000000010000780c */ /* 0x000fe20003f26270 */
[----:B------:R-:W-:Y:S02]  /*1bb0*/  UMOV UR6, UR8 ;  /* 0x0000000800067c82 */ /* 0x000fe40008000000 */
[----:B------:R-:W-:Y:S01]  /*1bc0*/  HGMMA.64x32x16.F32.BF16 R24, gdesc[UR4], RZ, !UPT, gsb0 ;  /* 0x00600000041879f0 */ /* 0x000fe2000c0018ff */
[----:B------:R-:W-:Y:S02]  /*1bd0*/  UIADD3 UR4, UR9, 0x2, URZ ;  /* 0x0000000209047890 */ /* 0x000fe4000fffe03f */
[----:B------:R-:W-:Y:S01]  /*1be0*/  UIADD3 UR6, UR8, 0x2, URZ ;  /* 0x0000000208067890 */ /* 0x000fe2000fffe03f */
[----:B------:R-:W-:Y:S01]  /*1bf0*/  UMOV UR5, 0x40000040 ;  /* 0x4000004000057882 */ /* 0x000fe20000000000 */
[----:B------:R-:W-:Y:S01]  /*1c00*/  UMOV UR7, 0x40000040 ;  /* 0x4000004000077882 */ /* 0x000fe20000000000 */
[----:B------:R-:W-:-:S02]  /*1c10*/  WARPGROUP.DEPBAR.LE gsb0, 0x0 ;  /* 0x00008000000079c5 */ /* 0x000fc40000010000 */
[----:B------:R-:W-:-:S06]  /*1c20*/  WARPGROUP.ARRIVE ;  /* 0x00000000000079c5 */ /* 0x000fcc0000000000 */
[----:B------:R-:W-:Y:S01]  /*1c30*/  HGMMA.64x32x16.F32.BF16 R24, gdesc[UR4], R24, gsb0 ;  /* 0x00600000041879f0 */ /* 0x000fe20008001818 */
[----:B------:R-:W-:Y:S02]  /*1c40*/  UIADD3 UR4, UR9, 0x4, URZ ;  /* 0x0000000409047890 */ /* 0x000fe4000fffe03f */
[----:B------:R-:W-:Y:S01]  /*1c50*/  UIADD3 UR6, UR8, 0x4, URZ ;  /* 0x0000000408067890 */ /* 0x000fe2000fffe03f */
[----:B------:R-:W-:Y:S01]  /*1c60*/  UMOV UR5, 0x40000040 ;  /* 0x4000004000057882 */ /* 0x000fe20000000000 */
[----:B------:R-:W-:Y:S01]  /*1c70*/  UMOV UR7, 0x40000040 ;  /* 0x4000004000077882 */ /* 0x000fe20000000000 */
[----:B------:R-:W-:Y:S02]  /*1c80*/  WARPGROUP.DEPBAR.LE gsb0, 0x0 ;  /* 0x00008000000079c5 */ /* 0x000fe40000010000 */
        /* <DEDUP_REMOVED lines=92> */
[----:B------:R-:W-:Y:S03]  /*2250*/  HGMMA.64x32x16.F32.BF16 R24, gdesc[UR4], R24, gsb0 ;  /* 0x00600000041879f0 */ /* 0x000fe60008001818 */
[----:B------:R-:W-:Y:S02]  /*2260*/  WARPGROUP.DEPBAR.LE gsb0, 0x0 ;  /* 0x00008000000079c5 */ /* 0x000fe40000010000 */
[----:B------:R-:W-:Y:S05]  /*2270*/  @!P1 BRA `(.L_x_24) ;  /* 0x0000000800689947 */ /* 0x000fea0003800000 */
[----:B------:R-:W-:Y:S01]  /*2280*/  UIADD3 UR8, UR43, 0x1, URZ ;  /* 0x000000012b087890 */ /* 0x000fe2000fffe03f */
[----:B------:R-:W-:Y:S02]  /*2290*/  IMAD.U32 R0, RZ, RZ, UR50 ;  /* 0x00000032ff007e24 */ /* 0x000fe4000f8e00ff */
[----:B------:R-:W-:Y:S01]  /*22a0*/  IMAD.U32 R3, RZ, RZ, UR43 ;  /* 0x0000002bff037e24 */ /* 0x000fe2000f8e00ff */
[----:B------:R-:W-:-:S04]  /*22b0*/  UISETP.NE.AND UP0, UPT, UR8, 0x4, UPT ;  /* 0x000000040800788c */ /* 0x000fc8000bf05270 */
[----:B------:R-:W-:Y:S02]  /*22c0*/  USEL UR4, URZ, 0x1, UP0 ;  /* 0x000000013f047887 */ /* 0x000fe40008000000 */
[----:B------:R-:W-:Y:S02]  /*22d0*/  USEL UR8, UR8, URZ, UP0 ;  /* 0x0000003f08087287 */ /* 0x000fe40008000000 */
[----:B------:R-:W-:-:S06]  /*22e0*/  ULOP3.LUT UR4, UR46, UR4, URZ, 0x3c, !UPT ;  /* 0x000000042e047292 */ /* 0x000fcc000f8e3c3f */
[----:B------:R-:W-:-:S07]  /*22f0*/  IMAD.U32 R6, RZ, RZ, UR4 ;  /* 0x00000004ff067e24 */ /* 0x000fce000f8e00ff */
.L_x_31:
[----:B------:R-:W-:Y:S05]  /*2300*/  @!P0 BRA `(.L_x_25) ;  /* 0x0000000000048947 */ /* 0x000fea0003800000 */
[----:B------:R-:W-:Y:S01]  /*2310*/  BPT.TRAP 0x1 ;  /* 0x000000040000795c */ /* 0x000fe20000300000 */
.L_x_25:
[----:B------:R-:W-:Y:S01]  /*2320*/  ULEA UR4, UR8, UR40, 0x3 ;  /* 0x0000002808047291 */ /* 0x000fe2000f8e183f */
[----:B------:R-:W-:-:S08]  /*2330*/  SHF.L.U32 R4, R6, 0x1f, RZ ;  /* 0x0000001f06047819 */ /* 0x000fd000000006ff */
[----:B------:R0:W1:Y:S01]  /*2340*/  SYNCS.PHASECHK.TRANS64.TRYWAIT P1, [UR4], R4 ;  /* 0x00000004ff0075a7 */ /* 0x0000620008020144 */
[----:B------:R-:W-:Y:S05]  /*2350*/  @!P0 BRA `(.L_x_26) ;  /* 0x0000000000048947 */ /* 0x000fea0003800000 */
[----:B------:R-:W-:Y:S01]  /*2360*/  BPT.TRAP 0x1 ;  /* 0x000000040000795c */ /* 0x000fe20000300000 */
.L_x_26:
[----:B-1----:R-:W-:Y:S05]  /*2370*/  @P1 BRA `(.L_x_27) ;  /* 0x0000000000081947 */ /* 0x002fea0003800000 */
[----:B------:R-:W1:Y:S02]  /*2380*/  SYNCS.PHASECHK.TRANS64.TRYWAIT P1, [UR4], R4 ;  /* 0x00000004ff0075a7 */ /* 0x000e640008020144 */
[----:B-1----:R-:W-:Y:S05]  /*2390*/  @!P1 BRA `(.L_x_28) ;  /* 0x0000003800089947 */ /* 0x002fea0003800000 */
.L_x_27:
[----:B------:R-:W-:Y:S01]  /*23a0*/  ULEA UR9, UR8, UR48, 0xa ;  /* 0x0000003008097291 */ /* 0x000fe2000f8e503f */
[----:B------:R-:W-:Y:S01]  /*23b0*/  WARPGROUP.ARRIVE ;  /* 0x00000000000079c5 */ /* 0x000fe20000000000 */
[----:B------:R-:W-:Y:S01]  /*23c0*/  ULEA UR10, UR8, UR47, 0xb ;  /* 0x0000002f080a7291 */ /* 0x000fe2000f8e583f */
[----:B------:R-:W-:Y:S01]  /*23d0*/  UMOV UR7, 0x40000040 ;  /* 0x4000004000077882 */ /* 0x000fe20000000000 */
[----:B------:R-:W-:-:S03]  /*23e0*/  UMOV UR5, 0x40000040 ;  /* 0x4000004000057882 */ /* 0x000fc60000000000 */
[----:B------:R-:W-:Y:S02]  /*23f0*/  UMOV UR6, UR9 ;  /* 0x0000000900067c82 */ /* 0x000fe40008000000 */
[----:B------:R-:W-:Y:S02]  /*2400*/  UMOV UR4, UR10 ;  /* 0x0000000a00047c82 */ /* 0x000fe40008000000 */
[----:B------:R-:W-:Y:S01]  /*2410*/  HGMMA.64x32x16.F32.BF16 R24, gdesc[UR4], R24, gsb0 ;  /* 0x00600000041879f0 */ /* 0x000fe20008001818 */
        /* <DEDUP_REMOVED lines=107> */
[----:B------:R-:W-:Y:S01]  /*2ad0*/  BPT.TRAP 0x1 ;  /* 0x000000040000795c */ /* 0x000fe20000300000 */
.L_x_29:
[----:B------:R-:W-:Y:S01]  /*2ae0*/  ISETP.NE.AND P1, PT, R23, RZ, PT ;  /* 0x000000ff1700720c */ /* 0x000fe20003f25270 */
[----:B------:R-:W-:-:S12]  /*2af0*/  UISETP.GT.U32.AND UP0, UPT, UR39, 0x1, UPT ;  /* 0x000000012700788c */ /* 0x000fd8000bf04070 */
[----:B01----:R-:W-:-:S05]  /*2b00*/  @P1 LEA R4, R3, UR40, 0x3 ;  /* 0x0000002803041c11 */ /* 0x003fca000f8e18ff */
[----:B------:R-:W-:-:S05]  /*2b10*/  @P1 VIADD R5, R4, 0x20 ;  /* 0x0000002004051836 */ /* 0x000fca0000000000 */
[----:B------:R-:W-:-:S04]  /*2b20*/  @P1 PRMT R5, R22, 0x654, R5 ;  /* 0x0000065416051816 */ /* 0x000fc80000000005 */
[----:B------:R0:W-:Y:S01]  /*2b30*/  @P1 SYNCS.ARRIVE.TRANS64.RED.A1T0 RZ, [R5+URZ], RZ ;  /* 0x000000ff05ff19a7 */ /* 0x0001e2000810043f */
[----:B------:R-:W-:-:S13]  /*2b40*/  PLOP3.LUT P1, PT, PT, PT, UP0, 0x80, 0x0 ;  /* 0x000000000000781c */ /* 0x000fda0003f2f008 */
[----:B0-----:R-:W-:Y:S05]  /*2b50*/  @P1 BRA `(.L_x_30) ;  /* 0x0000000000041947 */ /* 0x001fea0003800000 */
[----:B------:R-:W-:Y:S01]  /*2b60*/  BPT.TRAP 0x1 ;  /* 0x000000040000795c */ /* 0x000fe20000300000 */
.L_x_30:
[----:B------:R-:W-:Y:S01]  /*2b70*/  UIADD3 UR8, UR8, 0x1, URZ ;  /* 0x0000000108087890 */ /* 0x000fe2000fffe03f */
[C---:B------:R-:W-:Y:S01]  /*2b80*/  ISETP.GT.AND P2, PT, R0.reuse, 0x1, PT ;  /* 0x000000010000780c */ /* 0x040fe20003f44270 */
[----:B------:R-:W-:Y:S02]  /*2b90*/  VIADD R3, R3, 0x1 ;  /* 0x0000000103037836 */ /* 0x000fe40000000000 */
[----:B------:R-:W-:Y:S01]  /*2ba0*/  UISETP.NE.AND UP0, UPT, UR8, 0x4, UPT ;  /* 0x000000040800788c */ /* 0x000fe2000bf05270 */
[----:B------:R-:W-:Y:S02]  /*2bb0*/  VIADD R0, R0, 0xffffffff ;  /* 0xffffffff00007836 */ /* 0x000fe40000000000 */
[C---:B------:R-:W-:Y:S01]  /*2bc0*/  ISETP.NE.AND P1, PT, R3.reuse, 0x4, PT ;  /* 0x000000040300780c */ /* 0x040fe20003f25270 */
[----:B------:R-:W-:Y:S02]  /*2bd0*/  USEL UR4, URZ, 0x1, UP0 ;  /* 0x000000013f047887 */ /* 0x000fe40008000000 */
[----:B------:R-:W-:Y:S01]  /*2be0*/  USEL UR8, UR8, URZ, UP0 ;  /* 0x0000003f08087287 */ /* 0x000fe20008000000 */
[----:B------:R-:W-:-:S03]  /*2bf0*/  SEL R3, R3, RZ, P1 ;  /* 0x000000ff03037207 */ /* 0x000fc60000800000 */
[----:B------:R-:W-:Y:S01]  /*2c00*/  LOP3.LUT R6, R6, UR4, RZ, 0x3c, !PT ;  /* 0x0000000406067c12 */ /* 0x000fe2000f8e3cff */
[----:B------:R-:W-:Y:S07]  /*2c10*/  @P2 BRA `(.L_x_31) ;  /* 0xfffffff400b82947 */ /* 0x000fee000383ffff */
.L_x_24:
[----:B------:R-:W0:Y:S01]  /*2c20*/  LDC R0, c[0x0][0x28c] ;  /* 0x0000a300ff007b82 */ /* 0x000e220000000800 */
[----:B------:R1:W-:Y:S01]  /*2c30*/  SYNCS.ARRIVE.TRANS64.A1T0 RZ, [R53+UR52], RZ ;  /* 0x000000ff35ff79a7 */ /* 0x0003e20008100034 */
[----:B0-----:R-:W-:-:S13]  /*2c40*/  ISETP.GE.AND P1, PT, R0, 0x1, PT ;  /* 0x000000010000780c */ /* 0x001fda0003f26270 */
[----:B-1----:R-:W-:Y:S05]  /*2c50*/  @!P1 BRA `(.L_x_32) ;  /* 0x0000000000409947 */ /* 0x002fea0003800000 */
[----:B------:R-:W-:Y:S05]  /*2c60*/  @!P0 BRA `(.L_x_33) ;  /* 0x0000000000048947 */ /* 0x000fea0003800000 */
[----:B------:R-:W-:Y:S01]  /*2c70*/  BPT.TRAP 0x1 ;  /* 0x000000040000795c */ /* 0x000fe20000300000 */
.L_x_33:
[----:B------:R-:W-:Y:S01]  /*2c80*/  ISETP.NE.AND P0, PT, R23, RZ, PT ;  /* 0x000000ff1700720c */ /* 0x000fe20003f05270 */
[----:B------:R-:W-:-:S12]  /*2c90*/  IMAD.U32 R3, RZ, RZ, UR40 ;  /* 0x00000028ff037e24 */ /* 0x000fd8000f8e00ff */
[----:B------:R-:W-:-:S05]  /*2ca0*/  VOTEU.ANY UP0, P0 ;  /* 0x00000000003f7886 */ /* 0x000fca0000000100 */
[----:B------:R-:W-:Y:S02]  /*2cb0*/  @UP0 UIADD3 UR4, UR50, UR43, URZ ;  /* 0x0000002b32040290 */ /* 0x000fe4000fffe03f */
[----:B------:R-:W-:-:S04]  /*2cc0*/  UISETP.GT.U32.AND UP0, UPT, UR39, 0x1, UPT ;  /* 0x000000012700788c */ /* 0x000fc8000bf04070 */
[----:B------:R-:W-:-:S04]  /*2cd0*/  IMAD.U32 R0, RZ, RZ, UR4 ;  /* 0x00000004ff007e24 */ /* 0x000fc8000f8e00ff */
[----:B------:R-:W-:-:S05]  /*2ce0*/  @P0 IMAD.SHL.U32 R0, R0, 0x8, RZ ;  /* 0x0000000800000824 */ /* 0x000fca00078e00ff */
[----:B------:R-:W-:-:S04]  /*2cf0*/  @P0 LOP3.LUT R0, R0, 0x18, RZ, 0xc0, !PT ;  /* 0x0000001800000812 */ /* 0x000fc800078ec0ff */
[----:B------:R-:W-:-:S04]  /*2d00*/  @P0 IADD3 R3, R3, 0x20, R0 ;  /* 0x0000002003030810 */ /* 0x000fc80007ffe000 */
[----:B------:R-:W-:-:S04]  /*2d10*/  @P0 PRMT R3, R22, 0x654, R3 ;  /* 0x0000065416030816 */ /* 0x000fc80000000003 */
[----:B------:R0:W-:Y:S01]  /*2d20*/  @P0 SYNCS.ARRIVE.TRANS64.RED.A1T0 RZ, [R3+URZ], RZ ;  /* 0x000000ff03ff09a7 */ /* 0x0001e2000810043f */
[----:B------:R-:W-:-:S13]  /*2d30*/  PLOP3.LUT P0, PT, PT, PT, UP0, 0x80, 0x0 ;  /* 0x000000000000781c */ /* 0x000fda0003f0f008 */
[----:B0-----:R-:W-:Y:S05]  /*2d40*/  @P0 BRA `(.L_x_32) ;  /* 0x0000000000040947 */ /* 0x001fea0003800000 */
[----:B------:R-:W-:Y:S01]  /*2d50*/  BPT.TRAP 0x1 ;  /* 0x000000040000795c */ /* 0x000fe20000300000 */
.L_x_32:
[----:B------:R-:W-:Y:S02]  /*2d60*/  SHF.L.U32 R0, R52, 0x1f, RZ ;  /* 0x0000001f34007819 */ /* 0x000fe400000006ff */
[----:B------:R-:W-:Y:S02]  /*2d70*/  SHF.R.S32.HI R9, RZ, 0x1f, R17 ;  /* 0x0000001fff097819 */ /* 0x000fe40000011411 */
[----:B------:R-:W0:Y:S02]  /*2d80*/  SYNCS.PHASECHK.TRANS64.TRYWAIT P0, [R49+URZ+0x8], R0 ;  /* 0x00000800310075a7 */ /* 0x000e24000800017f */
[----:B0-----:R-:W-:Y:S05]  /*2d90*/  @!P0 BRA `(.L_x_34) ;  /* 0x0000002c00a08947 */ /* 0x001fea0003800000 */
.L_x_92:
[----:B------:R-:W-:Y:S01]  /*2da0*/  ULDC.64 UR4, c[0x0][0x5d0] ;  /* 0x0001740000047ab9 */ /* 0x000fe20000000a00 */
[----:B------:R-:W-:Y:S01]  /*2db0*/  ULDC UR6, c[0x0][0x284] ;  /* 0x0000a10000067ab9 */ /* 0x000fe20000000800 */
[----:B0-----:R-:W-:Y:S02]  /*2dc0*/  IMAD R0, R9, UR4, RZ ;  /* 0x0000000409007c24 */ /* 0x001fe4000f8e02ff */
[----:B------:R-:W-:Y:S02]  /*2dd0*/  IMAD.SHL.U32 R10, R16, 0x20, RZ ;  /* 0x00000020100a7824 */ /* 0x000fe400078e00ff */
[C---:B------:R-:W-:Y:S02]  /*2de0*/  IMAD R3, R17.reuse, UR5, R0 ;  /* 0x0000000511037c24 */ /* 0x040fe4000f8e0200 */
[----:B------:R-:W-:Y:S01]  /*2df0*/  IMAD.SHL.U32 R0, R18, 0x40, RZ ;  /* 0x0000004012007824 */ /* 0x000fe200078e00ff */
[----:B------:R-:W-:Y:S01]  /*2e00*/  SHF.R.S32.HI R11, RZ, 0x1f, R10 ;  /* 0x0000001fff0b7819 */ /* 0x000fe2000001140a */
[----:B------:R-:W-:Y:S01]  /*2e10*/  IMAD.WIDE.U32 R4, R17, UR4, R44 ;  /* 0x0000000411047c25 */ /* 0x000fe2000f8e002c */
[----:B------:R-:W-:-:S02]  /*2e20*/  ULDC.64 UR4, c[0x0][0x5c8] ;  /* 0x0001720000047ab9 */ /* 0x000fc40000000a00 */
[----:B------:R-:W-:Y:S01]  /*2e30*/  ISETP.GE.AND P0, PT, R0, UR6, PT ;  /* 0x0000000600007c0c */ /* 0x000fe2000bf06270 */
[----:B------:R-:W-:Y:S01]  /*2e40*/  ULDC UR6, c[0x0][0x288] ;  /* 0x0000a20000067ab9 */ /* 0x000fe20000000800 */
[----:B------:R-:W-:Y:S01]  /*2e50*/  IADD3 R4, P1, R10, R4, RZ ;  /* 0x000000040a047210 */ /* 0x000fe20007f3e0ff */
[----:B------:R-:W-:Y:S01]  /*2e60*/  IMAD.WIDE R14, R18, 0x40, R42 ;  /* 0x00000040120e7825 */ /* 0x000fe200078e022a */
[----:B------:R-:W-:Y:S02]  /*2e70*/  ISETP.GE.OR P0, PT, R10, UR6, P0 ;  /* 0x000000060a007c0c */ /* 0x000fe40008706670 */
[----:B------:R-:W-:Y:S01]  /*2e80*/  IADD3.X R5, R11, R5, R3, P1, !PT ;  /* 0x000000050b057210 */ /* 0x000fe20000ffe403 */
[----:B------:R-:W-:-:S04]  /*2e90*/  IMAD R7, R15, UR4, RZ ;  /* 0x000000040f077c24 */ /* 0x000fc8000f8e02ff */
[C---:B------:R-:W-:Y:S02]  /*2ea0*/  IMAD R7, R14.reuse, UR5, R7 ;  /* 0x000000050e077c24 */ /* 0x040fe4000f8e0207 */
[----:B------:R-:W-:-:S04]  /*2eb0*/  IMAD.WIDE.U32 R20, R14, UR4, R4 ;  /* 0x000000040e147c25 */ /* 0x000fc8000f8e0004 */
[----:B------:R-:W-:Y:S05]  /*2ec0*/  @P0 BRA `(.L_x_35) ;  /* 0x0000001000980947 */ /* 0x000fea0003800000 */
[----:B-----5:R-:W-:Y:S01]  /*2ed0*/  FSETP.NEU.AND P1, PT, R41, RZ, PT ;  /* 0x000000ff2900720b */ /* 0x020fe20003f2d000 */
[----:B------:R-:W-:Y:S01]  /*2ee0*/  IMAD.IADD R18, R48, 0x1, -R10 ;  /* 0x0000000130127824 */ /* 0x000fe200078e0a0a */
[----:B------:R-:W-:Y:S01]  /*2ef0*/  BSSY B0, `(.L_x_35) ;  /* 0x0000123000007945 */ /* 0x000fe20003800000 */
[----:B------:R-:W-:Y:S02]  /*2f00*/  IMAD.IADD R0, R51, 0x1, -R0 ;  /* 0x0000000133007824 */ /* 0x000fe400078e0a00 */
[----:B------:R-:W-:Y:S01]  /*2f10*/  IMAD.IADD R61, R21, 0x1, R7 ;  /* 0x00000001153d7824 */ /* 0x000fe200078e0207 */
[----:B------:R-:W-:-:S04]  /*2f20*/  ISETP.GT.AND P0, PT, R18, RZ, PT ;  /* 0x000000ff1200720c */ /* 0x000fc80003f04270 */
[----:B------:R-:W-:-:S03]  /*2f30*/  ISETP.GT.AND P2, PT, R0, RZ, P0 ;  /* 0x000000ff0000720c */ /* 0x000fc60000744270 */
[----:B------:R-:W-:Y:S10]  /*2f40*/  @!P1 BRA `(.L_x_36) ;  /* 0x0000000c003c9947 */ /* 0x000ff40003800000 */
[----:B------:R-:W0:Y:S01]  /*2f50*/  LDC.64 R54, c[0x0][0x5b8] ;  /* 0x00016e00ff367b82 */ /* 0x000e220000000a00 */
[----:B------:R-:W-:-:S07]  /*2f60*/  ULDC.64 UR4, c[0x0][0x5c0] ;  /* 0x0001700000047ab9 */ /* 0x000fce0000000a00 */
[----:B------:R-:W1:Y:S08]  /*2f70*/  LDC.64 R56, c[0x0][0x5b0] ;  /* 0x00016c00ff387b82 */ /* 0x000e700000000a00 */
[----:B------:R-:W2:Y:S01]  /*2f80*/  LDC.64 R58, c[0x0][0x5a8] ;  /* 0x00016a00ff3a7b82 */ /* 0x000ea20000000a00 */
[-C--:B0-----:R-:W-:Y:S02]  /*2f90*/  IMAD R6, R9, R54.reuse, RZ ;  /* 0x0000003609067224 */ /* 0x081fe400078e02ff */
[----:B------:R-:W-:-:S04]  /*2fa0*/  IMAD.WIDE.U32 R4, R17, R54, R44 ;  /* 0x0000003611047225 */ /* 0x000fc800078e002c */
[----:B------:R-:W-:Y:S01]  /*2fb0*/  IMAD R21, R17, R55, R6 ;  /* 0x0000003711157224 */ /* 0x000fe200078e0206 */
[----:B------:R-:W-:Y:S01]  /*2fc0*/  IADD3 R8, P1, R10, R4, RZ ;  /* 0x000000040a087210 */ /* 0x000fe20007f3e0ff */
[----:B-1----:R-:W-:-:S03]  /*2fd0*/  IMAD R3, R15, R56, RZ ;  /* 0x000000380f037224 */ /* 0x002fc600078e02ff */
[----:B------:R-:W-:Y:S01]  /*2fe0*/  IADD3.X R9, R11, R5, R21, P1, !PT ;  /* 0x000000050b097210 */ /* 0x000fe20000ffe415 */
[C---:B------:R-:W-:Y:S02]  /*2ff0*/  IMAD R55, R14.reuse, R57, R3 ;  /* 0x000000390e377224 */ /* 0x040fe400078e0203 */
[----:B------:R-:W-:-:S04]  /*3000*/  IMAD.WIDE.U32 R4, R14, R56, R8 ;  /* 0x000000380e047225 */ /* 0x000fc800078e0008 */
[----:B------:R-:W-:Y:S01]  /*3010*/  IMAD.IADD R3, R5, 0x1, R55 ;  /* 0x0000000105037824 */ /* 0x000fe200078e0237 */
[----:B--2---:R-:W-:-:S04]  /*3020*/  LEA R6, P1, R4, R58, 0x1 ;  /* 0x0000003a04067211 */ /* 0x004fc800078208ff */
[----:B------:R-:W-:-:S05]  /*3030*/  LEA.HI.X R7, R4, R59, R3, 0x1, P1 ;  /* 0x0000003b04077211 */ /* 0x000fca00008f0c03 */
[----:B------:R0:W2:Y:S01]  /*3040*/  @P2 LDG.E.LTC128B.U16 R3, desc[UR56][R6.64] ;  /* 0x0000003806032981 */ /* 0x0000a2000c1e1520 */
[----:B------:R-:W-:Y:S01]  /*3050*/  IMAD.WIDE.U32 R4, R14, R56, R10 ;  /* 0x000000380e047225 */ /* 0x000fe200078e000a */
[----:B------:R-:W-:Y:S02]  /*3060*/  BSSY B1, `(.L_x_37) ;  /* 0x0000014000017945 */ /* 0x000fe40003800000 */
[----:B------:R-:W-:-:S04]  /*3070*/  IADD3 R12, P1, R44, R4, RZ ;  /* 0x000000042c0c7210 */ /* 0x000fc80007f3e0ff */
[----:B------:R-:W-:-:S03]  /*3080*/  IADD3.X R13, R45, R55, R5, P1, !PT ;  /* 0x000000372d0d7210 */ /* 0x000fc60000ffe405 */
[----:B------:R-:W-:-:S04]  /*3090*/  IMAD.WIDE.U32 R12, R17, R54, R12 ;  /* 0x00000036110c7225 */ /* 0x000fc800078e000c */
[----:B0-----:R-:W-:Y:S01]  /*30a0*/  IMAD.IADD R7, R21, 0x1, R13 ;  /* 0x0000000115077824 */ /* 0x001fe200078e020d */
[----:B------:R-:W-:Y:S02]  /*30b0*/  LEA R6, P4, R12, R58, 0x1 ;  /* 0x0000003a0c067211 */ /* 0x000fe400078808ff */
[----:B------:R-:W-:Y:S02]  /*30c0*/  SHF.L.U64.HI R13, R56, 0x3, R57 ;  /* 0x00000003380d7819 */ /* 0x000fe40000010239 */
[----:B------:R-:W-:Y:S01]  /*30d0*/  LEA.HI.X R7, R12, R59, R7, 0x1, P4 ;  /* 0x0000003b0c077211 */ /* 0x000fe200020f0c07 */
[----:B------:R-:W-:Y:S02]  /*30e0*/  IMAD.SHL.U32 R12, R56, 0x8, RZ ;  /* 0x00000008380c7824 */ /* 0x000fe400078e00ff */
[----:B--2---:R-:W-:-:S04]  /*30f0*/  IMAD.U32 R4, R3, 0x10000, RZ ;  /* 0x0001000003047824 */ /* 0x004fc800078e00ff */
[----:B------:R-:W-:Y:S01]  /*3100*/  FMUL R5, R4, R41 ;  /* 0x0000002904057220 */ /* 0x000fe20000400000 */
[----:B------:R-:W-:-:S03]  /*3110*/  LEA R4, P1, R20, UR4, 0x1 ;  /* 0x0000000414047c11 */ /* 0x000fc6000f8208ff */
[----:B------:R-:W-:Y:S01]  /*3120*/  FFMA R24, R24, R40, R5 ;  /* 0x0000002818187223 */ /* 0x000fe20000000005 */
[----:B------:R-:W-:Y:S02]  /*3130*/  LEA.HI.X R5, R20, UR5, R61, 0x1, P1 ;  /* 0x0000000514057c11 */ /* 0x000fe400088f0c3d */
[----:B------:R-:W-:Y:S02]  /*3140*/  ISETP.GT.AND P1, PT, R18, 0x1, PT ;  /* 0x000000011200780c */ /* 0x000fe40003f24270 */
[----:B------:R-:W-:Y:S02]  /*3150*/  F2FP.BF16.F32.PACK_AB R24, RZ, R24 ;  /* 0x00000018ff18723e */ /* 0x000fe400000010ff */
[----:B------:R-:W-:-:S03]  /*3160*/  ISETP.GT.AND P3, PT, R0, RZ, P1 ;  /* 0x000000ff0000720c */ /* 0x000fc60000f64270 */
[----:B------:R0:W-:Y:S10]  /*3170*/  @P2 STG.E.U16 desc[UR56][R4.64], R24 ;  /* 0x0000001804002986 */ /* 0x0001f4000c101538 */
[----:B------:R-:W-:Y:S05]  /*3180*/  @!P3 BRA `(.L_x_38) ;  /* 0x000000000004b947 */ /* 0x000fea0003800000 */
[----:B------:R1:W5:Y:S02]  /*3190*/  LDG.E.LTC128B.U16 R3, desc[UR56][R6.64+0x2] ;  /* 0x0000023806037981 */ /* 0x000364000c1e1520 */
.L_x_38:
[----:B------:R-:W-:Y:S05]  /*31a0*/  BSYNC B1 ;  /* 0x0000000000017941 */ /* 0x000fea0003800000 */
.L_x_37:
[----:B-----5:R-:W-:Y:S01]  /*31b0*/  IMAD.U32 R16, R3, 0x10000, RZ ;  /* 0x0001000003107824 */ /* 0x020fe200078e00ff */
[----:B------:R-:W-:Y:S01]  /*31c0*/  ISETP.GT.AND P0, PT, R0, 0x8, P0 ;  /* 0x000000080000780c */ /* 0x000fe20000704270 */
[----:B------:R-:W-:-:S04]  /*31d0*/  IMAD.WIDE.U32 R14, R14, R56, R12 ;  /* 0x000000380e0e7225 */ /* 0x000fc800078e000c */
[----:B------:R-:W-:Y:S01]  /*31e0*/  FMUL R16, R16, R41 ;  /* 0x0000002910107220 */ /* 0x000fe20000400000 */
[----:B------:R-:W-:Y:S01]  /*31f0*/  IMAD.IADD R55, R55, 0x1, R15 ;  /* 0x0000000137377824 */ /* 0x000fe200078e020f */
[----:B------:R-:W-:Y:S02]  /*3200*/  IADD3 R8, P2, R8, R14, RZ ;  /* 0x0000000e08087210 */ /* 0x000fe40007f5e0ff */
[----:B------:R-:W-:-:S03]  /*3210*/  FFMA R16, R25, R40, R16 ;  /* 0x0000002819107223 */ /* 0x000fc60000000010 */
[----:B------:R-:W-:Y:S02]  /*3220*/  IMAD.X R9, R55, 0x1, R9, P2 ;  /* 0x0000000137097824 */ /* 0x000fe400010e0609 */
[----:B------:R-:W-:Y:S02]  /*3230*/  F2FP.BF16.F32.PACK_AB R16, RZ, R16 ;  /* 0x00000010ff10723e */ /* 0x000fe400000010ff */
[----:B------:R-:W-:Y:S02]  /*3240*/  LEA R12, P2, R8, R58, 0x1 ;  /* 0x0000003a080c7211 */ /* 0x000fe400078408ff */
[----:B------:R-:W-:Y:S02]  /*3250*/  PRMT R15, R16, 0x7610, R15 ;  /* 0x00007610100f7816 */ /* 0x000fe4000000000f */
[----:B------:R-:W-:Y:S02]  /*3260*/  PRMT R16, R3, 0x7610, R16 ;  /* 0x0000761003107816 */ /* 0x000fe40000000010 */
[----:B------:R-:W-:Y:S01]  /*3270*/  LEA.HI.X R13, R8, R59, R9, 0x1, P2 ;  /* 0x0000003b080d7211 */ /* 0x000fe200010f0c09 */
[----:B------:R2:W-:Y:S04]  /*3280*/  @P3 STG.E.U16 desc[UR56][R4.64+0x2], R15 ;  /* 0x0000020f04003986 */ /* 0x0005e8000c101538 */
[----:B------:R-:W3:Y:S01]  /*3290*/  @P0 LDG.E.LTC128B.U16 R16, desc[UR56][R12.64] ;  /* 0x000000380c100981 */ /* 0x000ee2000c1e1520 */
[----:B------:R-:W-:Y:S01]  /*32a0*/  IADD3 R14, P2, P3, R44, R14, R10 ;  /* 0x0000000e2c0e7210 */ /* 0x000fe20007b5e00a */
[----:B------:R-:W-:Y:S01]  /*32b0*/  BSSY B1, `(.L_x_39) ;  /* 0x0000011000017945 */ /* 0x000fe20003800000 */
[----:B------:R-:W-:-:S02]  /*32c0*/  ISETP.GT.AND P1, PT, R0, 0x8, P1 ;  /* 0x000000080000780c */ /* 0x000fc40000f24270 */
[----:B--2---:R-:W-:Y:S02]  /*32d0*/  IADD3.X R15, R45, R55, R11, P2, P3 ;  /* 0x000000372d0f7210 */ /* 0x004fe400017e640b */
[C---:B------:R-:W-:Y:S02]  /*32e0*/  SHF.L.U64.HI R11, R46.reuse, 0x1, R47 ;  /* 0x000000012e0b7819 */ /* 0x040fe4000001022f */
[----:B------:R-:W-:Y:S01]  /*32f0*/  LEA R10, P2, R46, R4, 0x1 ;  /* 0x000000042e0a7211 */ /* 0x000fe200078408ff */
[----:B------:R-:W-:-:S04]  /*3300*/  IMAD.WIDE.U32 R14, R17, R54, R14 ;  /* 0x00000036110e7225 */ /* 0x000fc800078e000e */
[----:B------:R-:W-:Y:S02]  /*3310*/  IMAD.X R11, R11, 0x1, R5, P2 ;  /* 0x000000010b0b7824 */ /* 0x000fe400010e0605 */
[----:B------:R-:W-:Y:S02]  /*3320*/  IMAD.IADD R9, R21, 0x1, R15 ;  /* 0x0000000115097824 */ /* 0x000fe400078e020f */
[----:B---3--:R-:W-:-:S04]  /*3330*/  IMAD.U32 R8, R16, 0x10000, RZ ;  /* 0x0001000010087824 */ /* 0x008fc800078e00ff */
[----:B------:R-:W-:Y:S01]  /*3340*/  FMUL R3, R8, R41 ;  /* 0x0000002908037220 */ /* 0x000fe20000400000 */
[----:B------:R-:W-:-:S03]  /*3350*/  LEA R8, P3, R14, R58, 0x1 ;  /* 0x0000003a0e087211 */ /* 0x000fc600078608ff */
[----:B------:R-:W-:Y:S01]  /*3360*/  FFMA R3, R26, R40, R3 ;  /* 0x000000281a037223 */ /* 0x000fe20000000003 */
[----:B------:R-:W-:-:S04]  /*3370*/  LEA.HI.X R9, R14, R59, R9, 0x1, P3 ;  /* 0x0000003b0e097211 */ /* 0x000fc800018f0c09 */
[----:B------:R-:W-:-:S05]  /*3380*/  F2FP.BF16.F32.PACK_AB R3, RZ, R3 ;  /* 0x00000003ff03723e */ /* 0x000fca00000010ff */
[----:B------:R2:W-:Y:S01]  /*3390*/  @P0 STG.E.U16 desc[UR56][R10.64], R3 ;  /* 0x000000030a000986 */ /* 0x0005e2000c101538 */
[----:B------:R-:W-:Y:S05]  /*33a0*/  @!P1 BRA `(.L_x_40) ;  /* 0x0000000000049947 */ /* 0x000fea0003800000 */
[----:B------:R3:W5:Y:S02]  /*33b0*/  LDG.E.LTC128B.U16 R16, desc[UR56][R8.64+0x2] ;  /* 0x0000023808107981 */ /* 0x000764000c1e1520 */
.L_x_40:
[----:B------:R-:W-:Y:S05]  /*33c0*/  BSYNC B1 ;  /* 0x0000000000017941 */ /* 0x000fea0003800000 */
.L_x_39:
[----:B-----5:R-:W-:Y:S01]  /*33d0*/  IMAD.U32 R12, R16, 0x10000, RZ ;  /* 0x00010000100c7824 */ /* 0x020fe200078e00ff */
[----:B------:R-:W-:Y:S01]  /*33e0*/  ISETP.GT.AND P0, PT, R18, 0x8, PT ;  /* 0x000000081200780c */ /* 0x000fe20003f04270 */
[----:B------:R-:W-:Y:S02]  /*33f0*/  BSSY B1, `(.L_x_41) ;  /* 0x0000008000017945 */ /* 0x000fe40003800000 */
[----:B------:R-:W-:Y:S01]  /*3400*/  FMUL R12, R12, R41 ;  /* 0x000000290c0c7220 */ /* 0x000fe20000400000 */
[----:B------:R-:W-:-:S03]  /*3410*/  ISETP.GT.AND P2, PT, R0, RZ, P0 ;  /* 0x000000ff0000720c */ /* 0x000fc60000744270 */
[----:B------:R-:W-:-:S05]  /*3420*/  FFMA R12, R27, R40, R12 ;  /* 0x000000281b0c7223 */ /* 0x000fca000000000c */
[----:B------:R-:W-:-:S05]  /*3430*/  F2FP.BF16.F32.PACK_AB R12, RZ, R12 ;  /* 0x0000000cff0c723e */ /* 0x000fca00000010ff */
[----:B------:R4:W-:Y:S01]  /*3440*/  @P1 STG.E.U16 desc[UR56][R10.64+0x2], R12 ;  /* 0x0000020c0a001986 */ /* 0x0009e2000c101538 */
[----:B------:R-:W-:Y:S05]  /*3450*/  @!P2 BRA `(.L_x_42) ;  /* 0x000000000004a947 */ /* 0x000fea0003800000 */
[----:B------:R0:W5:Y:S02]  /*3460*/  LDG.E.LTC128B.U16 R16, desc[UR56][R6.64+0x10] ;  /* 0x0000103806107981 */ /* 0x000164000c1e1520 */
.L_x_42:
[----:B------:R-:W-:Y:S05]  /*3470*/  BSYNC B1 ;  /* 0x0000000000017941 */ /* 0x000fea0003800000 */
.L_x_41:
[----:B----45:R-:W-:Y:S01]  /*3480*/  IMAD.U32 R12, R16, 0x10000, RZ ;  /* 0x00010000100c7824 */ /* 0x030fe200078e00ff */
[----:B------:R-:W-:Y:S01]  /*3490*/  ISETP.GT.AND P1, PT, R18, 0x9, PT ;  /* 0x000000091200780c */ /* 0x000fe20003f24270 */
[----:B------:R-:W-:Y:S02]  /*34a0*/  BSSY B1, `(.L_x_43) ;  /* 0x0000008000017945 */ /* 0x000fe40003800000 */
[----:B--2---:R-:W-:Y:S01]  /*34b0*/  FMUL R3, R12, R41 ;  /* 0x000000290c037220 */ /* 0x004fe20000400000 */
[----:B------:R-:W-:-:S03]  /*34c0*/  ISETP.GT.AND P3, PT, R0, RZ, P1 ;  /* 0x000000ff0000720c */ /* 0x000fc60000f64270 */
[----:B------:R-:W-:-:S05]  /*34d0*/  FFMA R3, R28, R40, R3 ;  /* 0x000000281c037223 */ /* 0x000fca0000000003 */
[----:B------:R-:W-:-:S05]  /*34e0*/  F2FP.BF16.F32.PACK_AB R3, RZ, R3 ;  /* 0x00000003ff03723e */ /* 0x000fca00000010ff */
[----:B------:R2:W-:Y:S01]  /*34f0*/  @P2 STG.E.U16 desc[UR56][R4.64+0x10], R3 ;  /* 0x0000100304002986 */ /* 0x0005e2000c101538 */
[----:B------:R-:W-:Y:S05]  /*3500*/  @!P3 BRA `(.L_x_44) ;  /* 0x000000000004b947 */ /* 0x000fea0003800000 */
[----:B------:R4:W5:Y:S02]  /*3510*/  LDG.E.LTC128B.U16 R16, desc[UR56][R6.64+0x12] ;  /* 0x0000123806107981 */ /* 0x000964000c1e1520 */
.L_x_44:
[----:B------:R-:W-:Y:S05]  /*3520*/  BSYNC B1 ;  /* 0x0000000000017941 */ /* 0x000fea0003800000 */
.L_x_43:
[----:B-----5:R-:W-:Y:S01]  /*3530*/  IMAD.U32 R12, R16, 0x10000, RZ ;  /* 0x00010000100c7824 */ /* 0x020fe200078e00ff */
[----:B------:R-:W-:Y:S01]  /*3540*/  ISETP.GT.AND P0, PT, R0, 0x8, P0 ;  /* 0x000000080000780c */ /* 0x000fe20000704270 */
[----:B------:R-:W-:Y:S02]  /*3550*/  BSSY B1, `(.L_x_45) ;  /* 0x0000007000017945 */ /* 0x000fe40003800000 */
[----:B------:R-:W-:-:S04]  /*3560*/  FMUL R12, R12, R41 ;  /* 0x000000290c0c7220 */ /* 0x000fc80000400000 */
[----:B------:R-:W-:-:S05]  /*3570*/  FFMA R12, R29, R40, R12 ;  /* 0x000000281d0c7223 */ /* 0x000fca000000000c */
[----:B------:R-:W-:-:S05]  /*3580*/  F2FP.BF16.F32.PACK_AB R12, RZ, R12 ;  /* 0x0000000cff0c723e */ /* 0x000fca00000010ff */
[----:B------:R0:W-:Y:S01]  /*3590*/  @P3 STG.E.U16 desc[UR56][R4.64+0x12], R12 ;  /* 0x0000120c04003986 */ /* 0x0001e2000c101538 */
[----:B------:R-:W-:Y:S05]  /*35a0*/  @!P0 BRA `(.L_x_46) ;  /* 0x0000000000048947 */ /* 0x000fea0003800000 */
[----:B------:R0:W5:Y:S02]  /*35b0*/  LDG.E.LTC128B.U16 R16, desc[UR56][R8.64+0x10] ;  /* 0x0000103808107981 */ /* 0x000164000c1e1520 */
.L_x_46:
[----:B------:R-:W-:Y:S05]  /*35c0*/  BSYNC B1 ;  /* 0x0000000000017941 */ /* 0x000fea0003800000 */
.L_x_45:
[----:B0----5:R-:W-:Y:S01]  /*35d0*/  IMAD.U32 R12, R16, 0x10000, RZ ;  /* 0x00010000100c7824 */ /* 0x021fe200078e00ff */
[----:B------:R-:W-:Y:S01]  /*35e0*/  ISETP.GT.AND P1, PT, R0, 0x8, P1 ;  /* 0x000000080000780c */ /* 0x000fe20000f24270 */
[----:B------:R-:W-:Y:S02]  /*35f0*/  BSSY B1, `(.L_x_47) ;  /* 0x0000007000017945 */ /* 0x000fe40003800000 */
[----:B--2---:R-:W-:-:S04]  /*3600*/  FMUL R3, R12, R41 ;  /* 0x000000290c037220 */ /* 0x004fc80000400000 */
[----:B------:R-:W-:-:S05]  /*3610*/  FFMA R3, R30, R40, R3 ;  /* 0x000000281e037223 */ /* 0x000fca0000000003 */
[----:B------:R-:W-:-:S05]  /*3620*/  F2FP.BF16.F32.PACK_AB R3, RZ, R3 ;  /* 0x00000003ff03723e */ /* 0x000fca00000010ff */
[----:B------:R0:W-:Y:S01]  /*3630*/  @P0 STG.E.U16 desc[UR56][R10.64+0x10], R3 ;  /* 0x000010030a000986 */ /* 0x0001e2000c101538 */
[----:B------:R-:W-:Y:S05]  /*3640*/  @!P1 BRA `(.L_x_48) ;  /* 0x0000000000049947 */ /* 0x000fea0003800000 */
[----:B------:R2:W5:Y:S02]  /*3650*/  LDG.E.LTC128B.U16 R16, desc[UR56][R8.64+0x12] ;  /* 0x0000123808107981 */ /* 0x000564000c1e1520 */
.L_x_48:
[----:B------:R-:W-:Y:S05]  /*3660*/  BSYNC B1 ;  /* 0x0000000000017941 */ /* 0x000fea0003800000 */
.L_x_47:
        /* <DEDUP_REMOVED lines=10> */
.L_x_50:
[----:B------:R-:W-:Y:S05]  /*3710*/  BSYNC B1 ;  /* 0x0000000000017941 */ /* 0x000fea0003800000 */
.L_x_49:
[----:B0----5:R-:W-:Y:S01]  /*3720*/  IMAD.U32 R12, R16, 0x10000, RZ ;  /* 0x00010000100c7824 */ /* 0x021fe200078e00ff */
        /* <DEDUP_REMOVED lines=9> */
.L_x_52:
[----:B------:R-:W-:Y:S05]  /*37c0*/  BSYNC B1 ;  /* 0x0000000000017941 */ /* 0x000fea0003800000 */
.L_x_51:
        /* <DEDUP_REMOVED lines=9> */
.L_x_54:
[----:B------:R-:W-:Y:S05]  /*3860*/  BSYNC B1 ;  /* 0x0000000000017941 */ /* 0x000fea0003800000 */
.L_x_53:
[----:B0----5:R-:W-:Y:S01]  /*3870*/  IMAD.U32 R12, R16, 0x10000, RZ ;  /* 0x00010000100c7824 */ /* 0x021fe200078e00ff */
        /* <DEDUP_REMOVED lines=8> */
.L_x_56:
[----:B------:R-:W-:Y:S05]  /*3900*/  BSYNC B1 ;  /* 0x0000000000017941 */ /* 0x000fea0003800000 */
.L_x_55:
        /* <DEDUP_REMOVED lines=10> */
.L_x_58:
[----:B------:R-:W-:Y:S05]  /*39b0*/  BSYNC B1 ;  /* 0x0000000000017941 */ /* 0x000fea0003800000 */
.L_x_57:
        /* <DEDUP_REMOVED lines=10> */
.L_x_60:
[----:B------:R-:W-:Y:S05]  /*3a60*/  BSYNC B1 ;  /* 0x0000000000017941 */ /* 0x000fea0003800000 */
.L_x_59:
[----:B01--45:R-:W-:Y:S01]  /*3a70*/  IMAD.U32 R6, R16, 0x10000, RZ ;  /* 0x0001000010067824 */ /* 0x033fe200078e00ff */
        /* <DEDUP_REMOVED lines=8> */
.L_x_62:
[----:B------:R-:W-:Y:S05]  /*3b00*/  BSYNC B1 ;  /* 0x0000000000017941 */ /* 0x000fea0003800000 */
.L_x_61:
[----:B0----5:R-:W-:Y:S01]  /*3b10*/  IMAD.U32 R4, R16, 0x10000, RZ ;  /* 0x0001000010047824 */ /* 0x021fe200078e00ff */
[----:B------:R-:W-:Y:S01]  /*3b20*/  ISETP.GT.AND P1, PT, R0, 0x8, P1 ;  /* 0x000000080000780c */ /* 0x000fe20000f24270 */
[----:B------:R-:W-:Y:S01]  /*3b30*/  @P0 IMAD.MOV.U32 R5, RZ, RZ, R11 ;  /* 0x000000ffff050224 */ /* 0x000fe200078e000b */
[----:B------:R-:W-:Y:S01]  /*3b40*/  BSSY B1, `(.L_x_63) ;  /* 0x0000008000017945 */ /* 0x000fe20003800000 */
[----:B------:R-:W-:Y:S01]  /*3b50*/  FMUL R3, R4, R41 ;  /* 0x0000002904037220 */ /* 0x000fe20000400000 */
[----:B------:R-:W-:-:S03]  /*3b60*/  @P0 IMAD.MOV.U32 R4, RZ, RZ, R10 ;  /* 0x000000ffff040224 */ /* 0x000fc600078e000a */
[----:B------:R-:W-:-:S05]  /*3b70*/  FFMA R3, R38, R40, R3 ;  /* 0x0000002826037223 */ /* 0x000fca0000000003 */
[----:B------:R-:W-:-:S05]  /*3b80*/  F2FP.BF16.F32.PACK_AB R3, RZ, R3 ;  /* 0x00000003ff03723e */ /* 0x000fca00000010ff */
[----:B------:R0:W-:Y:S01]  /*3b90*/  @P0 STG.E.U16 desc[UR56][R4.64+0x30], R3 ;  /* 0x0000300304000986 */ /* 0x0001e2000c101538 */
[----:B------:R-:W-:Y:S05]  /*3ba0*/  @!P1 BRA `(.L_x_64) ;  /* 0x0000000000049947 */ /* 0x000fea0003800000 */
[----:B------:R4:W5:Y:S02]  /*3bb0*/  LDG.E.LTC128B.U16 R16, desc[UR56][R8.64+0x32] ;  /* 0x0000323808107981 */ /* 0x000964000c1e1520 */
.L_x_64:
[----:B------:R-:W-:Y:S05]  /*3bc0*/  BSYNC B1 ;  /* 0x0000000000017941 */ /* 0x000fea0003800000 */
.L_x_63:
[----:B------:R-:W-:Y:S05]  /*3bd0*/  @!P1 BRA `(.L_x_65) ;  /* 0x0000000400509947 */ /* 0x000fea0003800000 */
[----:B-----5:R-:W-:-:S04]  /*3be0*/  IMAD.U32 R16, R16, 0x10000, RZ ;  /* 0x0001000010107824 */ /* 0x020fc800078e00ff */
[----:B------:R-:W-:-:S04]  /*3bf0*/  FMUL R16, R16, R41 ;  /* 0x0000002910107220 */ /* 0x000fc80000400000 */
[----:B------:R-:W-:-:S05]  /*3c00*/  FFMA R16, R39, R40, R16 ;  /* 0x0000002827107223 */ /* 0x000fca0000000010 */
[----:B------:R-:W-:-:S05]  /*3c10*/  F2FP.BF16.F32.PACK_AB R16, RZ, R16 ;  /* 0x00000010ff10723e */ /* 0x000fca00000010ff */
[----:B------:R0:W-:Y:S01]  /*3c20*/  STG.E.U16 desc[UR56][R10.64+0x32], R16 ;  /* 0x000032100a007986 */ /* 0x0001e2000c101538 */
[----:B------:R-:W-:Y:S05]  /*3c30*/  BRA `(.L_x_65) ;  /* 0x0000000400387947 */ /* 0x000fea0003800000 */
.L_x_36:
[----:B------:R-:W-:Y:S01]  /*3c40*/  ULDC.64 UR4, c[0x0][0x5c0] ;  /* 0x0001700000047ab9 */ /* 0x000fe20000000a00 */
[-C--:B------:R-:W-:Y:S01]  /*3c50*/  FMUL R24, R24, R40.reuse ;  /* 0x0000002818187220 */ /* 0x080fe20000400000 */
[----:B------:R-:W-:Y:S01]  /*3c60*/  LEA R4, P4, R20, UR4, 0x1 ;  /* 0x0000000414047c11 */ /* 0x000fe2000f8808ff */
[-C--:B------:R-:W-:Y:S01]  /*3c70*/  FMUL R25, R25, R40.reuse ;  /* 0x0000002819197220 */ /* 0x080fe20000400000 */
[----:B------:R-:W-:Y:S01]  /*3c80*/  ISETP.GT.AND P1, PT, R18, 0x1, PT ;  /* 0x000000011200780c */ /* 0x000fe20003f24270 */
[----:B------:R-:W-:Y:S01]  /*3c90*/  FMUL R26, R26, R40 ;  /* 0x000000281a1a7220 */ /* 0x000fe20000400000 */
[----:B------:R-:W-:Y:S01]  /*3ca0*/  F2FP.BF16.F32.PACK_AB R24, RZ, R24 ;  /* 0x00000018ff18723e */ /* 0x000fe200000010ff */
[-C--:B------:R-:W-:Y:S01]  /*3cb0*/  FMUL R27, R27, R40.reuse ;  /* 0x000000281b1b7220 */ /* 0x080fe20000400000 */
[----:B------:R-:W-:Y:S01]  /*3cc0*/  LEA.HI.X R5, R20, UR5, R61, 0x1, P4 ;  /* 0x0000000514057c11 */ /* 0x000fe2000a0f0c3d */
[-C--:B------:R-:W-:Y:S01]  /*3cd0*/  FMUL R28, R28, R40.reuse ;  /* 0x000000281c1c7220 */ /* 0x080fe20000400000 */
[----:B------:R-:W-:Y:S01]  /*3ce0*/  SHF.L.U64.HI R3, R46, 0x1, R47 ;  /* 0x000000012e037819 */ /* 0x000fe2000001022f */
[----:B------:R-:W-:Y:S01]  /*3cf0*/  FMUL R29, R29, R40 ;  /* 0x000000281d1d7220 */ /* 0x000fe20000400000 */
[----:B------:R-:W-:Y:S01]  /*3d00*/  ISETP.GT.AND P5, PT, R18, 0x8, PT ;  /* 0x000000081200780c */ /* 0x000fe20003fa4270 */
[----:B------:R-:W-:Y:S01]  /*3d10*/  @P2 STG.E.U16 desc[UR56][R4.64], R24 ;  /* 0x0000001804002986 */ /* 0x000fe2000c101538 */
[----:B------:R-:W-:Y:S01]  /*3d20*/  LEA R6, P2, R46, R4, 0x1 ;  /* 0x000000042e067211 */ /* 0x000fe200078408ff */
[-C--:B------:R-:W-:Y:S01]  /*3d30*/  FMUL R30, R30, R40.reuse ;  /* 0x000000281e1e7220 */ /* 0x080fe20000400000 */
[----:B------:R-:W-:Y:S01]  /*3d40*/  ISETP.GT.AND P3, PT, R0, RZ, P1 ;  /* 0x000000ff0000720c */ /* 0x000fe20000f64270 */
[-C--:B------:R-:W-:Y:S01]  /*3d50*/  FMUL R31, R31, R40.reuse ;  /* 0x000000281f1f7220 */ /* 0x080fe20000400000 */
[----:B------:R-:W-:Y:S01]  /*3d60*/  ISETP.GT.AND P4, PT, R18, 0x9, PT ;  /* 0x000000091200780c */ /* 0x000fe20003f84270 */
[----:B------:R-:W-:Y:S01]  /*3d70*/  IMAD.X R7, R3, 0x1, R5, P2 ;  /* 0x0000000103077824 */ /* 0x000fe200010e0605 */
[----:B------:R-:W-:Y:S01]  /*3d80*/  ISETP.GT.AND P0, PT, R0, 0x8, P0 ;  /* 0x000000080000780c */ /* 0x000fe20000704270 */
[-C--:B------:R-:W-:Y:S01]  /*3d90*/  FMUL R32, R32, R40.reuse ;  /* 0x0000002820207220 */ /* 0x080fe20000400000 */
[C---:B------:R-:W-:Y:S01]  /*3da0*/  ISETP.GT.AND P1, PT, R0.reuse, 0x8, P1 ;  /* 0x000000080000780c */ /* 0x040fe20000f24270 */
[-C--:B------:R-:W-:Y:S01]  /*3db0*/  FMUL R33, R33, R40.reuse ;  /* 0x0000002821217220 */ /* 0x080fe20000400000 */
[----:B------:R-:W-:Y:S01]  /*3dc0*/  ISETP.GT.AND P2, PT, R0, RZ, P5 ;  /* 0x000000ff0000720c */ /* 0x000fe20002f44270 */
[-C--:B------:R-:W-:Y:S01]  /*3dd0*/  FMUL R34, R34, R40.reuse ;  /* 0x0000002822227220 */ /* 0x080fe20000400000 */
[----:B------:R-:W-:Y:S01]  /*3de0*/  ISETP.GT.AND P6, PT, R0, RZ, P4 ;  /* 0x000000ff0000720c */ /* 0x000fe200027c4270 */
[-C--:B------:R-:W-:Y:S01]  /*3df0*/  FMUL R35, R35, R40.reuse ;  /* 0x0000002823237220 */ /* 0x080fe20000400000 */
[----:B------:R-:W-:Y:S01]  /*3e00*/  F2FP.BF16.F32.PACK_AB R25, RZ, R25 ;  /* 0x00000019ff19723e */ /* 0x000fe200000010ff */
[----:B------:R-:W-:Y:S01]  /*3e10*/  FMUL R36, R36, R40 ;  /* 0x0000002824247220 */ /* 0x000fe20000400000 */
[----:B------:R-:W-:Y:S01]  /*3e20*/  F2FP.BF16.F32.PACK_AB R26, RZ, R26 ;  /* 0x0000001aff1a723e */ /* 0x000fe200000010ff */
[----:B------:R-:W-:Y:S01]  /*3e30*/  FMUL R37, R37, R40 ;  /* 0x0000002825257220 */ /* 0x000fe20000400000 */
[----:B------:R-:W-:Y:S01]  /*3e40*/  F2FP.BF16.F32.PACK_AB R27, RZ, R27 ;  /* 0x0000001bff1b723e */ /* 0x000fe200000010ff */
[----:B------:R-:W-:Y:S01]  /*3e50*/  @P3 STG.E.U16 desc[UR56][R4.64+0x2], R25 ;  /* 0x0000021904003986 */ /* 0x000fe2000c101538 */
[----:B------:R-:W-:Y:S01]  /*3e60*/  F2FP.BF16.F32.PACK_AB R28, RZ, R28 ;  /* 0x0000001cff1c723e */ /* 0x000fe200000010ff */
[-C--:B------:R-:W-:Y:S01]  /*3e70*/  FMUL R38, R38, R40.reuse ;  /* 0x0000002826267220 */ /* 0x080fe20000400000 */
[----:B------:R-:W-:Y:S01]  /*3e80*/  F2FP.BF16.F32.PACK_AB R29, RZ, R29 ;  /* 0x0000001dff1d723e */ /* 0x000fe200000010ff */
[----:B------:R-:W-:Y:S01]  /*3e90*/  @P0 STG.E.U16 desc[UR56][R6.64], R26 ;  /* 0x0000001a06000986 */ /* 0x000fe2000c101538 */
[----:B------:R-:W-:Y:S01]  /*3ea0*/  ISETP.GT.AND P5, PT, R0, 0x8, P5 ;  /* 0x000000080000780c */ /* 0x000fe20002fa4270 */
[----:B------:R-:W-:Y:S01]  /*3eb0*/  FMUL R39, R39, R40 ;  /* 0x0000002827277220 */ /* 0x000fe20000400000 */
[----:B------:R-:W-:Y:S01]  /*3ec0*/  ISETP.GT.AND P3, PT, R18, 0x10, PT ;  /* 0x000000101200780c */ /* 0x000fe20003f64270 */
[----:B------:R-:W-:Y:S01]  /*3ed0*/  @P1 STG.E.U16 desc[UR56][R6.64+0x2], R27 ;  /* 0x0000021b06001986 */ /* 0x000fe2000c101538 */
[----:B------:R-:W-:-:S02]  /*3ee0*/  ISETP.GT.AND P4, PT, R0, 0x8, P4 ;  /* 0x000000080000780c */ /* 0x000fc40002784270 */
[----:B------:R-:W-:Y:S01]  /*3ef0*/  F2FP.BF16.F32.PACK_AB R30, RZ, R30 ;  /* 0x0000001eff1e723e */ /* 0x000fe200000010ff */
[----:B------:R-:W-:Y:S01]  /*3f00*/  @P2 STG.E.U16 desc[UR56][R4.64+0x10], R28 ;  /* 0x0000101c04002986 */ /* 0x000fe2000c101538 */
[----:B------:R-:W-:Y:S02]  /*3f10*/  F2FP.BF16.F32.PACK_AB R31, RZ, R31 ;  /* 0x0000001fff1f723e */ /* 0x000fe400000010ff */
[----:B------:R-:W-:Y:S01]  /*3f20*/  ISETP.GT.AND P2, PT, R18, 0x11, PT ;  /* 0x000000111200780c */ /* 0x000fe20003f44270 */
[----:B------:R-:W-:Y:S01]  /*3f30*/  @P6 STG.E.U16 desc[UR56][R4.64+0x12], R29 ;  /* 0x0000121d04006986 */ /* 0x000fe2000c101538 */
[----:B------:R-:W-:Y:S02]  /*3f40*/  ISETP.GT.AND P6, PT, R0, RZ, P3 ;  /* 0x000000ff0000720c */ /* 0x000fe40001fc4270 */
[----:B------:R-:W-:Y:S01]  /*3f50*/  F2FP.BF16.F32.PACK_AB R32, RZ, R32 ;  /* 0x00000020ff20723e */ /* 0x000fe200000010ff */
[----:B------:R-:W-:Y:S01]  /*3f60*/  @P5 STG.E.U16 desc[UR56][R6.64+0x10], R30 ;  /* 0x0000101e06005986 */ /* 0x000fe2000c101538 */
[----:B------:R-:W-:-:S02]  /*3f70*/  ISETP.GT.AND P1, PT, R18, 0x18, PT ;  /* 0x000000181200780c */ /* 0x000fc40003f24270 */
[----:B------:R-:W-:Y:S01]  /*3f80*/  ISETP.GT.AND P0, PT, R18, 0x19, PT ;  /* 0x000000191200780c */ /* 0x000fe20003f04270 */
[----:B------:R-:W-:Y:S01]  /*3f90*/  @P4 STG.E.U16 desc[UR56][R6.64+0x12], R31 ;  /* 0x0000121f06004986 */ /* 0x000fe2000c101538 */
[C---:B------:R-:W-:Y:S02]  /*3fa0*/  ISETP.GT.AND P4, PT, R0.reuse, RZ, P2 ;  /* 0x000000ff0000720c */ /* 0x040fe40001784270 */
[C---:B------:R-:W-:Y:S02]  /*3fb0*/  ISETP.GT.AND P3, PT, R0.reuse, 0x8, P3 ;  /* 0x000000080000780c */ /* 0x040fe40001f64270 */
[C---:B------:R-:W-:Y:S01]  /*3fc0*/  ISETP.GT.AND P2, PT, R0.reuse, 0x8, P2 ;  /* 0x000000080000780c */ /* 0x040fe20001744270 */
[----:B------:R-:W-:Y:S01]  /*3fd0*/  @P6 STG.E.U16 desc[UR56][R4.64+0x20], R32 ;  /* 0x0000202004006986 */ /* 0x000fe2000c101538 */
[C---:B------:R-:W-:Y:S02]  /*3fe0*/  ISETP.GT.AND P5, PT, R0.reuse, RZ, P1 ;  /* 0x000000ff0000720c */ /* 0x040fe40000fa4270 */
[----:B------:R-:W-:-:S02]  /*3ff0*/  ISETP.GT.AND P6, PT, R0, RZ, P0 ;  /* 0x000000ff0000720c */ /* 0x000fc400007c4270 */
[C---:B------:R-:W-:Y:S02]  /*4000*/  ISETP.GT.AND P1, PT, R0.reuse, 0x8, P1 ;  /* 0x000000080000780c */ /* 0x040fe40000f24270 */
[----:B------:R-:W-:Y:S02]  /*4010*/  F2FP.BF16.F32.PACK_AB R33, RZ, R33 ;  /* 0x00000021ff21723e */ /* 0x000fe400000010ff */
[----:B------:R-:W-:Y:S02]  /*4020*/  F2FP.BF16.F32.PACK_AB R34, RZ, R34 ;  /* 0x00000022ff22723e */ /* 0x000fe400000010ff */
[----:B------:R-:W-:Y:S01]  /*4030*/  F2FP.BF16.F32.PACK_AB R35, RZ, R35 ;  /* 0x00000023ff23723e */ /* 0x000fe200000010ff */
[----:B------:R-:W-:Y:S01]  /*4040*/  @P4 STG.E.U16 desc[UR56][R4.64+0x22], R33 ;  /* 0x0000222104004986 */ /* 0x000fe2000c101538 */
[----:B------:R-:W-:Y:S02]  /*4050*/  ISETP.GT.AND P0, PT, R0, 0x8, P0 ;  /* 0x000000080000780c */ /* 0x000fe40000704270 */
[----:B------:R-:W-:Y:S01]  /*4060*/  F2FP.BF16.F32.PACK_AB R36, RZ, R36 ;  /* 0x00000024ff24723e */ /* 0x000fe200000010ff */
[----:B------:R-:W-:Y:S01]  /*4070*/  @P3 STG.E.U16 desc[UR56][R6.64+0x20], R34 ;  /* 0x0000202206003986 */ /* 0x000fe2000c101538 */
[----:B------:R-:W-:-:S02]  /*4080*/  F2FP.BF16.F32.PACK_AB R37, RZ, R37 ;  /* 0x00000025ff25723e */ /* 0x000fc400000010ff */
[----:B------:R-:W-:Y:S01]  /*4090*/  F2FP.BF16.F32.PACK_AB R38, RZ, R38 ;  /* 0x00000026ff26723e */ /* 0x000fe200000010ff */
[----:B------:R-:W-:Y:S01]  /*40a0*/  @P2 STG.E.U16 desc[UR56][R6.64+0x22], R35 ;  /* 0x0000222306002986 */ /* 0x000fe2000c101538 */
[----:B------:R-:W-:-:S03]  /*40b0*/  F2FP.BF16.F32.PACK_AB R39, RZ, R39 ;  /* 0x00000027ff27723e */ /* 0x000fc600000010ff */
[----:B------:R-:W-:Y:S04]  /*40c0*/  @P5 STG.E.U16 desc[UR56][R4.64+0x30], R36 ;  /* 0x0000302404005986 */ /* 0x000fe8000c101538 */
[----:B------:R0:W-:Y:S02]  /*40d0*/  @P6 STG.E.U16 desc[UR56][R4.64+0x32], R37 ;  /* 0x0000322504006986 */ /* 0x0001e4000c101538 */
[----:B0-----:R-:W-:Y:S02]  /*40e0*/  @P1 IMAD.MOV.U32 R4, RZ, RZ, R6 ;  /* 0x000000ffff041224 */ /* 0x001fe400078e0006 */
[----:B------:R-:W-:-:S05]  /*40f0*/  @P1 IMAD.MOV.U32 R5, RZ, RZ, R7 ;  /* 0x000000ffff051224 */ /* 0x000fca00078e0007 */
[----:B------:R0:W-:Y:S04]  /*4100*/  @P1 STG.E.U16 desc[UR56][R4.64+0x30], R38 ;  /* 0x0000302604001986 */ /* 0x0001e8000c101538 */
[----:B------:R0:W-:Y:S02]  /*4110*/  @P0 STG.E.U16 desc[UR56][R6.64+0x32], R39 ;  /* 0x0000322706000986 */ /* 0x0001e4000c101538 */
.L_x_65:
[----:B------:R-:W-:Y:S05]  /*4120*/  BSYNC B0 ;  /* 0x0000000000007941 */ /* 0x000fea0003800000 */
.L_x_35:
[----:B0-----:R-:W-:Y:S01]  /*4130*/  IMAD.U32 R4, RZ, RZ, UR54 ;  /* 0x00000036ff047e24 */ /* 0x001fe2000f8e00ff */
[----:B------:R-:W-:Y:S01]  /*4140*/  ULDC.64 UR4, c[0x0][0x650] ;  /* 0x0001940000047ab9 */ /* 0x000fe20000000a00 */
[----:B------:R-:W-:Y:S01]  /*4150*/  IMAD.U32 R5, RZ, RZ, UR55 ;  /* 0x00000037ff057e24 */ /* 0x000fe2000f8e00ff */
[----:B------:R0:W-:Y:S01]  /*4160*/  SYNCS.ARRIVE.TRANS64.A1T0 RZ, [R50+UR52], RZ ;  /* 0x000000ff32ff79a7 */ /* 0x0001e20008100034 */
[----:B------:R-:W-:Y:S01]  /*4170*/  PRMT R0, RZ, 0x7610, R0 ;  /* 0x00007610ff007816 */ /* 0x000fe20000000000 */
[----:B------:R-:W-:Y:S01]  /*4180*/  IMAD.MOV.U32 R18, RZ, RZ, -0x1 ;  /* 0xffffffffff127424 */ /* 0x000fe200078e00ff */
[----:B------:R-:W-:Y:S01]  /*4190*/  LEA R2, P0, R4, R2, 0x1 ;  /* 0x0000000204027211 */ /* 0x000fe200078008ff */
[----:B-----5:R-:W-:Y:S02]  /*41a0*/  IMAD.MOV.U32 R16, RZ, RZ, -0x1 ;  /* 0xffffffffff107424 */ /* 0x020fe400078e00ff */
[----:B------:R-:W-:Y:S01]  /*41b0*/  IMAD.MOV.U32 R17, RZ, RZ, -0x1 ;  /* 0xffffffffff117424 */ /* 0x000fe200078e00ff */
[----:B------:R-:W-:-:S02]  /*41c0*/  IADD3.X R19, R19, UR36, RZ, P0, !PT ;  /* 0x0000002413137c10 */ /* 0x000fc400087fe4ff */
[----:B------:R-:W-:-:S04]  /*41d0*/  ISETP.GE.U32.AND P0, PT, R2, UR4, PT ;  /* 0x0000000402007c0c */ /* 0x000fc8000bf06070 */
[----:B------:R-:W-:-:S13]  /*41e0*/  ISETP.GE.U32.AND.EX P0, PT, R19, UR5, PT, P0 ;  /* 0x0000000513007c0c */ /* 0x000fda000bf06100 */
[----:B0-----:R-:W-:Y:S05]  /*41f0*/  @P0 BRA `(.L_x_66) ;  /* 0x0000000400700947 */ /* 0x001fea0003800000 */
[----:B------:R-:W0:Y:S01]  /*4200*/  S2UR UR6, SR_CTAID.X ;  /* 0x00000000000679c3 */ /* 0x000e220000002500 */
[----:B------:R-:W-:Y:S01]  /*4210*/  ULDC.64 UR4, c[0x0][0x628] ;  /* 0x00018a0000047ab9 */ /* 0x000fe20000000a00 */
[----:B------:R-:W-:Y:S01]  /*4220*/  ULDC UR7, c[0x0][0x150] ;  /* 0x0000540000077ab9 */ /* 0x000fe20000000800 */
[----:B------:R-:W-:Y:S01]  /*4230*/  ISETP.NE.U32.AND P0, PT, RZ, UR4, PT ;  /* 0x00000004ff007c0c */ /* 0x000fe2000bf05070 */
[----:B------:R-:W-:Y:S01]  /*4240*/  ULDC UR15, c[0x0][0x630] ;  /* 0x00018c00000f7ab9 */ /* 0x000fe20000000800 */
[C---:B------:R-:W-:Y:S02]  /*4250*/  R2UR UR16, R2.reuse ;  /* 0x00000000021072ca */ /* 0x040fe400000e0000 */
[----:B------:R-:W-:Y:S01]  /*4260*/  ISETP.NE.AND.EX P0, PT, RZ, UR5, PT, P0 ;  /* 0x00000005ff007c0c */ /* 0x000fe2000bf05300 */
[----:B------:R-:W5:Y:S01]  /*4270*/  S2UR UR17, SR_CTAID.Y ;  /* 0x00000000001179c3 */ /* 0x000f620000002600 */
[----:B------:R-:W-:Y:S02]  /*4280*/  R2UR UR12, R2 ;  /* 0x00000000020c72ca */ /* 0x000fe400000e0000 */
[----:B------:R-:W-:-:S02]  /*4290*/  R2UR UR13, R19 ;  /* 0x00000000130d72ca */ /* 0x000fc400000e0000 */
[----:B0-----:R-:W-:-:S05]  /*42a0*/  I2FP.F32.U32 R0, UR6 ;  /* 0x0000000600007c45 */ /* 0x001fca0008201000 */
[----:B------:R-:W-:Y:S01]  /*42b0*/  FMUL R0, R0, UR7 ;  /* 0x0000000700007c20 */ /* 0x000fe20008400000 */
[----:B------:R-:W-:Y:S01]  /*42c0*/  ULDC UR7, c[0x0][0x154] ;  /* 0x0000550000077ab9 */ /* 0x000fe20000000800 */
[----:B-----5:R-:W-:-:S04]  /*42d0*/  I2FP.F32.U32 R3, UR17 ;  /* 0x0000001100037c45 */ /* 0x020fc80008201000 */
[----:B------:R-:W0:Y:S01]  /*42e0*/  F2I.U32.TRUNC.NTZ R0, R0 ;  /* 0x0000000000007305 */ /* 0x000e22000020f000 */
[----:B------:R-:W-:Y:S01]  /*42f0*/  FMUL R3, R3, UR7 ;  /* 0x0000000703037c20 */ /* 0x000fe20008400000 */
[----:B------:R-:W-:Y:S06]  /*4300*/  @!P0 BRA `(.L_x_67) ;  /* 0x0000000000308947 */ /* 0x000fec0003800000 */
        /* <DEDUP_REMOVED lines=12> */
.L_x_67:
[----:B------:R-:W-:Y:S01]  /*43d0*/  USHF.R.U64 UR8, UR12, UR15, UR13 ;  /* 0x0000000f0c087299 */ /* 0x000fe2000800120d */
[----:B------:R-:W-:Y:S01]  /*43e0*/  R2UR UR5, R19 ;  /* 0x00000000130572ca */ /* 0x000fe200000e0000 */
[----:B------:R-:W-:Y:S01]  /*43f0*/  USHF.R.U32.HI UR4, URZ, UR15, UR13 ;  /* 0x0000000f3f047299 */ /* 0x000fe2000801160d */
[----:B------:R-:W5:Y:S01]  /*4400*/  F2I.U32.TRUNC.NTZ R3, R3 ;  /* 0x0000000300037305 */ /* 0x000f62000020f000 */
[----:B------:R-:W-:Y:S01]  /*4410*/  UIADD3 UR9, UP0, URZ, -UR8, URZ ;  /* 0x800000083f097290 */ /* 0x000fe2000ff1e03f */
[----:B------:R-:W-:Y:S01]  /*4420*/  ULDC.64 UR10, c[0x0][0x620] ;  /* 0x00018800000a7ab9 */ /* 0x000fe20000000a00 */
[----:B------:R-:W-:Y:S02]  /*4430*/  ULDC UR13, c[0x0][0x608] ;  /* 0x00018200000d7ab9 */ /* 0x000fe40000000800 */
[----:B------:R-:W-:Y:S01]  /*4440*/  UIADD3.X UR4, URZ, ~UR4, URZ, UP0, !UPT ;  /* 0x800000043f047290 */ /* 0x000fe200087fe43f */
[----:B------:R-:W-:Y:S01]  /*4450*/  ULDC UR22, c[0x0][0x148] ;  /* 0x0000520000167ab9 */ /* 0x000fe20000000800 */
[----:B------:R-:W-:-:S02]  /*4460*/  ULDC UR20, c[0x0][0x648] ;  /* 0x0001920000147ab9 */ /* 0x000fc40000000800 */
[----:B------:R-:W-:Y:S01]  /*4470*/  UIMAD UR7, UR4, UR10, URZ ;  /* 0x0000000a040772a4 */ /* 0x000fe2000f8e023f */
[----:B------:R-:W-:Y:S02]  /*4480*/  ULDC UR21, c[0x0][0x638] ;  /* 0x00018e0000157ab9 */ /* 0x000fe40000000800 */
[----:B------:R-:W-:Y:S01]  /*4490*/  UMOV UR4, UR16 ;  /* 0x0000001000047c82 */ /* 0x000fe20008000000 */
[----:B------:R-:W-:Y:S02]  /*44a0*/  UIMAD UR7, UR9, UR11, UR7 ;  /* 0x0000000b090772a4 */ /* 0x000fe4000f8e0207 */
[----:B------:R-:W-:Y:S01]  /*44b0*/  UIMAD.WIDE.U32 UR4, UR9, UR10, UR4 ;  /* 0x0000000a090472a5 */ /* 0x000fe2000f8e0004 */
[----:B0-----:R-:W-:Y:S01]  /*44c0*/  R2UR UR10, R0 ;  /* 0x00000000000a72ca */ /* 0x001fe200000e0000 */
[----:B------:R-:W-:Y:S01]  /*44d0*/  ULDC UR16, c[0x0][0x658] ;  /* 0x0001960000107ab9 */ /* 0x000fe20000000800 */
[----:B-----5:R-:W-:Y:S01]  /*44e0*/  R2UR UR12, R3 ;  /* 0x00000000030c72ca */ /* 0x020fe200000e0000 */
[----:B------:R-:W-:Y:S01]  /*44f0*/  UIADD3 UR7, UR5, UR7, URZ ;  /* 0x0000000705077290 */ /* 0x000fe2000fffe03f */
[----:B------:R-:W-:-:S02]  /*4500*/  ULDC UR11, c[0x0][0x144] ;  /* 0x00005100000b7ab9 */ /* 0x000fc40000000800 */
[----:B------:R-:W-:Y:S02]  /*4510*/  ULDC UR5, c[0x0][0x618] ;  /* 0x0001860000057ab9 */ /* 0x000fe40000000800 */
[----:B------:R-:W-:Y:S02]  /*4520*/  USHF.R.U64 UR9, UR4, UR5, UR7 ;  /* 0x0000000504097299 */ /* 0x000fe40008001207 */
[----:B------:R-:W-:-:S03]  /*4530*/  USHF.R.U32.HI UR7, URZ, UR5, UR7 ;  /* 0x000000053f077299 */ /* 0x000fc60008011607 */
[----:B------:R-:W-:Y:S01]  /*4540*/  ULDC.64 UR4, c[0x0][0x640] ;  /* 0x0001900000047ab9 */ /* 0x000fe20000000a00 */
[----:B------:R-:W-:Y:S01]  /*4550*/  USHF.R.U64 UR15, UR9, UR13, UR7 ;  /* 0x0000000d090f7299 */ /* 0x000fe20008001207 */
[----:B------:R-:W-:Y:S01]  /*4560*/  ISETP.NE.U32.AND P0, PT, RZ, UR4, PT ;  /* 0x00000004ff007c0c */ /* 0x000fe2000bf05070 */
[----:B------:R-:W-:Y:S02]  /*4570*/  USHF.R.U32.HI UR7, URZ, UR13, UR7 ;  /* 0x0000000d3f077299 */ /* 0x000fe40008011607 */
[----:B------:R-:W-:Y:S01]  /*4580*/  UIADD3 UR10, -UR10, URZ, URZ ;  /* 0x0000003f0a0a7290 */ /* 0x000fe2000fffe13f */
[----:B------:R-:W-:Y:S01]  /*4590*/  ISETP.NE.AND.EX P0, PT, RZ, UR5, PT, P0 ;  /* 0x00000005ff007c0c */ /* 0x000fe2000bf05300 */
[----:B------:R-:W-:Y:S02]  /*45a0*/  USHF.R.U64 UR14, UR15, UR16, UR7 ;  /* 0x000000100f0e7299 */ /* 0x000fe40008001207 */
[----:B------:R-:W-:Y:S02]  /*45b0*/  UIADD3 UR18, -UR12, URZ, URZ ;  /* 0x0000003f0c127290 */ /* 0x000fe4000fffe13f */
[----:B------:R-:W-:-:S02]  /*45c0*/  USHF.R.U32.HI UR13, URZ, UR16, UR7 ;  /* 0x000000103f0d7299 */ /* 0x000fc40008011607 */
[----:B------:R-:W-:Y:S01]  /*45d0*/  UIMAD UR19, UR11, UR10, UR6 ;  /* 0x0000000a0b1372a4 */ /* 0x000fe2000f8e0206 */
[----:B------:R-:W-:-:S05]  /*45e0*/  UMOV UR12, UR14 ;  /* 0x0000000e000c7c82 */ /* 0x000fca0008000000 */
[----:B------:R-:W-:Y:S06]  /*45f0*/  @!P0 BRA `(.L_x_68) ;  /* 0x0000000000288947 */ /* 0x000fec0003800000 */
        /* <DEDUP_REMOVED lines=10> */
.L_x_68:
[----:B------:R-:W-:Y:S01]  /*46a0*/  UISETP.NE.AND UP0, UPT, UR45, URZ, UPT ;  /* 0x0000003f2d00728c */ /* 0x000fe2000bf05270 */
[----:B------:R-:W-:Y:S01]  /*46b0*/  IMAD.MOV.U32 R0, RZ, RZ, 0x1 ;  /* 0x00000001ff007424 */ /* 0x000fe200078e00ff */
[----:B------:R-:W-:Y:S01]  /*46c0*/  USHF.R.U64 UR4, UR12, UR20, UR13 ;  /* 0x000000140c047299 */ /* 0x000fe2000800120d */
[----:B------:R-:W-:Y:S01]  /*46d0*/  IMAD.U32 R17, RZ, RZ, UR8 ;  /* 0x00000008ff117e24 */ /* 0x000fe2000f8e00ff */
[----:B------:R-:W-:Y:S02]  /*46e0*/  ULOP3.LUT UR15, UR15, UR44, URZ, 0xc0, !UPT ;  /* 0x0000002c0f0f7292 */ /* 0x000fe4000f8ec03f */
[----:B------:R-:W-:Y:S02]  /*46f0*/  UIADD3 UR5, -UR4, URZ, URZ ;  /* 0x0000003f04057290 */ /* 0x000fe4000fffe13f */
[----:B------:R-:W-:Y:S02]  /*4700*/  ULOP3.LUT UR9, UR9, UR41, URZ, 0xc0, !UPT ;  /* 0x0000002909097292 */ /* 0x000fe4000f8ec03f */
[----:B------:R-:W-:-:S02]  /*4710*/  UIMAD UR4, UR42, UR4, UR15 ;  /* 0x000000042a0472a4 */ /* 0x000fc4000f8e020f */
[----:B------:R-:W-:Y:S02]  /*4720*/  @UP0 UIMAD UR19, UR22, UR18, UR17 ;  /* 0x00000012161302a4 */ /* 0x000fe4000f8e0211 */
[----:B------:R-:W-:Y:S01]  /*4730*/  UIMAD UR14, UR5, UR21, UR14 ;  /* 0x00000015050e72a4 */ /* 0x000fe2000f8e020e */
[----:B------:R-:W-:Y:S02]  /*4740*/  ULDC UR6, c[0x0][0x600] ;  /* 0x0001800000067ab9 */ /* 0x000fe40000000800 */
[----:B------:R-:W-:Y:S01]  /*4750*/  ULDC UR5, c[0x0][0x610] ;  /* 0x0001840000057ab9 */ /* 0x000fe20000000800 */
[----:B------:R-:W-:Y:S02]  /*4760*/  UIMAD UR14, UR14, UR6, UR9 ;  /* 0x000000060e0e72a4 */ /* 0x000fe4000f8e0209 */
[----:B------:R-:W-:-:S04]  /*4770*/  UIMAD UR4, UR4, UR5, UR19 ;  /* 0x00000005040472a4 */ /* 0x000fc8000f8e0213 */
[----:B------:R-:W-:Y:S02]  /*4780*/  USEL UR5, UR14, UR4, !UP0 ;  /* 0x000000040e057287 */ /* 0x000fe4000c000000 */
[----:B------:R-:W-:-:S04]  /*4790*/  USEL UR4, UR4, UR14, !UP0 ;  /* 0x0000000e04047287 */ /* 0x000fc8000c000000 */
[----:B------:R-:W-:Y:S02]  /*47a0*/  IMAD.U32 R16, RZ, RZ, UR5 ;  /* 0x00000005ff107e24 */ /* 0x000fe4000f8e00ff */
[----:B------:R-:W-:-:S07]  /*47b0*/  IMAD.U32 R18, RZ, RZ, UR4 ;  /* 0x00000004ff127e24 */ /* 0x000fce000f8e00ff */
.L_x_66:
[----:B------:R-:W-:Y:S01]  /*47c0*/  UIADD3 UR43, UR49, UR43, URZ ;  /* 0x0000002b312b7290 */ /* 0x000fe2000fffe03f */
[----:B------:R-:W-:Y:S02]  /*47d0*/  LOP3.LUT P0, RZ, R0, 0xff, RZ, 0xc0, !PT ;  /* 0x000000ff00ff7812 */ /* 0x000fe4000780c0ff */
[----:B------:R-:W-:Y:S01]  /*47e0*/  LOP3.LUT R52, R52, 0x1, RZ, 0x3c, !PT ;  /* 0x0000000134347812 */ /* 0x000fe200078e3cff */
[----:B------:R-:W-:Y:S02]  /*47f0*/  USHF.R.U32.HI UR4, URZ, 0x2, UR43 ;  /* 0x000000023f047899 */ /* 0x000fe4000801162b */
[----:B------:R-:W-:Y:S02]  /*4800*/  UISETP.GT.U32.AND UP0, UPT, UR43, 0x3, UPT ;  /* 0x000000032b00788c */ /* 0x000fe4000bf04070 */
[----:B------:R-:W-:Y:S02]  /*4810*/  ULOP3.LUT UR4, UR4, 0x1, URZ, 0xc0, !UPT ;  /* 0x0000000104047892 */ /* 0x000fe4000f8ec03f */
[----:B------:R-:W-:-:S02]  /*4820*/  UISETP.LT.U32.AND UP0, UPT, UR49, 0x4, UP0 ;  /* 0x000000043100788c */ /* 0x000fc40008701070 */
[----:B------:R-:W-:Y:S02]  /*4830*/  UISETP.NE.U32.AND UP1, UPT, UR4, 0x1, UPT ;  /* 0x000000010400788c */ /* 0x000fe4000bf25070 */
[----:B------:R-:W-:Y:S02]  /*4840*/  USEL UR5, URZ, 0x1, !UP0 ;  /* 0x000000013f057887 */ /* 0x000fe4000c000000 */
[----:B------:R-:W-:Y:S02]  /*4850*/  UISETP.GT.U32.AND UP1, UPT, UR49, 0x3, !UP1 ;  /* 0x000000033100788c */ /* 0x000fe4000cf24070 */
[----:B------:R-:W-:Y:S02]  /*4860*/  ULOP3.LUT UR43, UR43, 0x3, URZ, 0xc0, !UPT ;  /* 0x000000032b2b7892 */ /* 0x000fe4000f8ec03f */
[----:B------:R-:W-:-:S04]  /*4870*/  USEL UR4, URZ, 0x1, !UP1 ;  /* 0x000000013f047887 */ /* 0x000fc8000c800000 */
[----:B------:R-:W-:Y:S01]  /*4880*/  ULOP3.LUT UR46, UR4, UR46, UR5, 0x96, !UPT ;  /* 0x0000002e042e7292 */ /* 0x000fe2000f8e9605 */
[----:B------:R-:W-:Y:S11]  /*4890*/  @P0 BRA `(.L_x_69) ;  /* 0xffffffd000100947 */ /* 0x000ff6000383ffff */
[----:B------:R-:W-:Y:S05]  /*48a0*/  EXIT ;  /* 0x000000000000794d */ /* 0x000fea0003800000 */
.L_x_16:
[----:B------:R-:W-:-:S08]  /*48b0*/  ISETP.NE.AND P0, PT, RZ, UR6, PT ;  /* 0x00000006ff007c0c */ /* 0x000fd0000bf05270 */
[----:B------:R-:W0:-:S00]  /*48c0*/  USETMAXREG.DEALLOC.CTAPOOL 0x28 ;  /* 0x00000028000079c8 */ /* 0x000e0000080e0500 */
[----:B------:R-:W-:Y:S05]  /*48d0*/  @P0 EXIT ;  /* 0x000000000000094d */ /* 0x000fea0003800000 */
[----:B0-----:R-:W-:Y:S01]  /*48e0*/  LOP3.LUT P0, RZ, R0, 0xff, RZ, 0xc0, !PT ;  /* 0x000000ff00ff7812 */ /* 0x001fe2000780c0ff */
[----:B------:R-:W-:Y:S02]  /*48f0*/  IMAD.MOV.U32 R0, RZ, RZ, 0x1 ;  /* 0x00000001ff007424 */ /* 0x000fe400078e00ff */
[----:B------:R-:W-:-:S10]  /*4900*/  IMAD.MOV.U32 R10, RZ, RZ, RZ ;  /* 0x000000ffff0a7224 */ /* 0x000fd400078e00ff */
[----:B------:R-:W-:Y:S05]  /*4910*/  @!P0 BRA `(.L_x_70) ;  /* 0x0000000c00bc8947 */ /* 0x000fea0003800000 */
[----:B------:R-:W0:Y:S01]  /*4920*/  S2R R11, SR_CgaCtaId ;  /* 0x00000000000b7919 */ /* 0x000e220000008800 */
[----:B------:R-:W-:Y:S01]  /*4930*/  LOP3.LUT P0, RZ, R3, 0x1f, RZ, 0xc0, !PT ;  /* 0x0000001f03ff7812 */ /* 0x000fe2000780c0ff */
[----:B------:R-:W-:Y:S01]  /*4940*/  ULDC UR21, c[0x0][0x658] ;  /* 0x0001960000157ab9 */ /* 0x000fe20000000800 */
[----:B------:R-:W-:Y:S01]  /*4950*/  UMOV UR4, 0xffffffff ;  /* 0xffffffff00047882 */ /* 0x000fe20000000000 */
[----:B------:R-:W-:Y:S01]  /*4960*/  BSSY B0, `(.L_x_70) ;  /* 0x00000ea000007945 */ /* 0x000fe20003800000 */
[----:B------:R-:W-:Y:S01]  /*4970*/  USHF.L.U32 UR4, UR4, UR21, URZ ;  /* 0x0000001504047299 */ /* 0x000fe2000800063f */
[C---:B------:R-:W-:Y:S01]  /*4980*/  ISETP.NE.AND P3, PT, R4.reuse, RZ, PT ;  /* 0x000000ff0400720c */ /* 0x040fe20003f65270 */
[----:B------:R-:W-:Y:S01]  /*4990*/  IMAD.MOV.U32 R12, RZ, RZ, 0x1 ;  /* 0x00000001ff0c7424 */ /* 0x000fe200078e00ff */
[----:B------:R-:W-:Y:S01]  /*49a0*/  ISETP.NE.OR P0, PT, R4, RZ, !P0 ;  /* 0x000000ff0400720c */ /* 0x000fe20004705670 */
[----:B------:R-:W-:Y:S01]  /*49b0*/  IMAD.MOV.U32 R0, RZ, RZ, 0x1 ;  /* 0x00000001ff007424 */ /* 0x000fe200078e00ff */
[----:B------:R-:W-:Y:S01]  /*49c0*/  ULDC UR13, c[0x0][0x600] ;  /* 0x00018000000d7ab9 */ /* 0x000fe20000000800 */
[----:B------:R-:W-:Y:S01]  /*49d0*/  IMAD.MOV.U32 R10, RZ, RZ, RZ ;  /* 0x000000ffff0a7224 */ /* 0x000fe200078e00ff */
[----:B------:R-:W-:Y:S01]  /*49e0*/  UMOV UR5, 0x1 ;  /* 0x0000000100057882 */ /* 0x000fe20000000000 */
[----:B------:R-:W-:-:S02]  /*49f0*/  UIADD3 UR29, UR38, 0x1, URZ ;  /* 0x00000001261d7890 */ /* 0x000fc4000fffe03f */
[----:B------:R-:W-:Y:S02]  /*4a00*/  ULOP3.LUT UR30, UR39, 0x2, URZ, 0xfc, !UPT ;  /* 0x00000002271e7892 */ /* 0x000fe4000f8efc3f */
[----:B------:R-:W-:Y:S02]  /*4a10*/  UIADD3 UR13, UR13, -0x1, URZ ;  /* 0xffffffff0d0d7890 */ /* 0x000fe4000fffe03f */
[----:B------:R-:W-:Y:S02]  /*4a20*/  USHF.L.U32 UR21, UR5, UR21, URZ ;  /* 0x0000001505157299 */ /* 0x000fe4000800063f */
[----:B------:R-:W-:Y:S01]  /*4a30*/  ULOP3.LUT UR22, URZ, UR4, URZ, 0x33, !UPT ;  /* 0x000000043f167292 */ /* 0x000fe2000f8e333f */
[----:B------:R-:W-:Y:S01]  /*4a40*/  ULDC.64 UR14, c[0x0][0x198] ;  /* 0x00006600000e7ab9 */ /* 0x000fe20000000a00 */
[C---:B0-----:R-:W-:Y:S02]  /*4a50*/  IMAD.SHL.U32 R13, R11.reuse, 0x10, RZ ;  /* 0x000000100b0d7824 */ /* 0x041fe400078e00ff */
[----:B------:R-:W-:-:S03]  /*4a60*/  IMAD.SHL.U32 R11, R11, 0x400, RZ ;  /* 0x000004000b0b7824 */ /* 0x000fc600078e00ff */
[----:B------:R-:W-:Y:S02]  /*4a70*/  LOP3.LUT R13, R13, 0x10, RZ, 0xc0, !PT ;  /* 0x000000100d0d7812 */ /* 0x000fe400078ec0ff */
[----:B------:R-:W-:-:S07]  /*4a80*/  LOP3.LUT R11, R11, 0x400, RZ, 0xc0, !PT ;  /* 0x000004000b0b7812 */ /* 0x000fce00078ec0ff */
.L_x_82:
[----:B------:R-:W-:-:S03]  /*4a90*/  UMOV UR4, 0xffffffff ;  /* 0xffffffff00047882 */ /* 0x000fc60000000000 */
[----:B------:R-:W-:Y:S05]  /*4aa0*/  BRA.DIV UR4, `(.L_x_71) ;  /* 0x0000001204707947 */ /* 0x000fea000b800000 */
[----:B------:R-:W-:-:S13]  /*4ab0*/  ELECT P6, URZ, PT ;  /* 0x00000000003f782f */ /* 0x000fda00038c0000 */
.L_x_95:
[----:B------:R-:W0:Y:S01]  /*4ac0*/  LDC R3, c[0x0][0x28c] ;  /* 0x0000a300ff037b82 */ /* 0x000e220000000800 */
[----:B------:R-:W-:Y:S01]  /*4ad0*/  BSSY B1, `(.L_x_72) ;  /* 0x000005c000017945 */ /* 0x000fe20003800000 */
[----:B0-----:R-:W-:-:S13]  /*4ae0*/  ISETP.LT.OR P6, PT, R3, 0x1, !P6 ;  /* 0x000000010300780c */ /* 0x001fda00077c1670 */
[----:B------:R-:W-:Y:S05]  /*4af0*/  @P6 BRA `(.L_x_73) ;  /* 0x0000000400646947 */ /* 0x000fea0003800000 */
[----:B------:R-:W-:Y:S02]  /*4b00*/  IMAD.SHL.U32 R18, R18, 0x40, RZ ;  /* 0x0000004012127824 */ /* 0x000fe400078e00ff */
[----:B------:R-:W-:Y:S02]  /*4b10*/  IMAD R16, R16, 0x20, R13 ;  /* 0x0000002010107824 */ /* 0x000fe400078e020d */
[----:B------:R-:W-:Y:S02]  /*4b20*/  IMAD.MOV.U32 R9, RZ, RZ, RZ ;  /* 0x000000ffff097224 */ /* 0x000fe400078e00ff */
[----:B------:R-:W-:Y:S02]  /*4b30*/  IMAD.U32 R14, RZ, RZ, UR29 ;  /* 0x0000001dff0e7e24 */ /* 0x000fe4000f8e00ff */
[----:B------:R-:W-:Y:S02]  /*4b40*/  IMAD.MOV.U32 R3, RZ, RZ, R0 ;  /* 0x000000ffff037224 */ /* 0x000fe400078e0000 */
[----:B------:R-:W-:-:S07]  /*4b50*/  IMAD.MOV.U32 R4, RZ, RZ, R10 ;  /* 0x000000ffff047224 */ /* 0x000fce00078e000a */
.L_x_77:
[----:B------:R-:W0:Y:S01]  /*4b60*/  S2R R6, SR_CgaCtaId ;  /* 0x0000000000067919 */ /* 0x000e220000008800 */
[----:B------:R-:W-:-:S04]  /*4b70*/  MOV R5, 0x400 ;  /* 0x0000040000057802 */ /* 0x000fc80000000f00 */
[----:B0-----:R-:W-:Y:S02]  /*4b80*/  LEA R7, R6, R5, 0x18 ;  /* 0x0000000506077211 */ /* 0x001fe400078ec0ff */
[----:B------:R-:W-:Y:S01]  /*4b90*/  SHF.L.U32 R5, R3, 0x1f, RZ ;  /* 0x0000001f03057819 */ /* 0x000fe200000006ff */
[----:B------:R-:W0:Y:S02]  /*4ba0*/  @!P3 LDC R6, c[0x0][0x500] ;  /* 0x00014000ff06bb82 */ /* 0x000e240000000800 */
[----:B------:R-:W-:-:S04]  /*4bb0*/  IMAD R8, R4, 0x8, R7 ;  /* 0x0000000804087824 */ /* 0x000fc800078e0207 */
[----:B------:R-:W1:Y:S02]  /*4bc0*/  SYNCS.PHASECHK.TRANS64.TRYWAIT P1, [R8+URZ+0x20], R5 ;  /* 0x00002005080075a7 */ /* 0x000e64000802017f */
[----:B-1----:R-:W-:Y:S05]  /*4bd0*/  @!P1 BRA `(.L_x_74) ;  /* 0x0000001000449947 */ /* 0x002fea0003800000 */
.L_x_96:
[----:B------:R-:W-:Y:S01]  /*4be0*/  UPRMT UR4, UR30, 0x9910, URZ ;  /* 0x000099101e047896 */ /* 0x000fe2000800003f */
[----:B0-----:R0:W-:Y:S03]  /*4bf0*/  @!P3 SYNCS.ARRIVE.TRANS64 RZ, [R8+URZ], R6 ;  /* 0x0000000608ffb9a7 */ /* 0x0011e6000800003f */
[----:B------:R-:W-:-:S06]  /*4c00*/  UISETP.NE.AND UP0, UPT, UR4, 0x2, UPT ;  /* 0x000000020400788c */ /* 0x000fcc000bf05270 */
[----:B------:R-:W-:-:S13]  /*4c10*/  PLOP3.LUT P1, PT, PT, PT, UP0, 0x80, 0x0 ;  /* 0x000000000000781c */ /* 0x000fda0003f2f008 */
[----:B0-----:R-:W-:Y:S05]  /*4c20*/  @P1 BRA `(.L_x_75) ;  /* 0x0000000000041947 */ /* 0x001fea0003800000 */
[----:B------:R-:W-:Y:S01]  /*4c30*/  BPT.TRAP 0x1 ;  /* 0x000000040000795c */ /* 0x000fe20000300000 */
.L_x_75:
[----:B------:R-:W-:Y:S05]  /*4c40*/  @P0 BRA `(.L_x_76) ;  /* 0x0000000000040947 */ /* 0x000fea0003800000 */
[----:B------:R-:W-:Y:S01]  /*4c50*/  BPT.TRAP 0x1 ;  /* 0x000000040000795c */ /* 0x000fe20000300000 */
.L_x_76:
[C---:B------:R-:W-:Y:S01]  /*4c60*/  IMAD R6, R4.reuse, 0x8000, R7 ;  /* 0x0000800004067824 */ /* 0x040fe200078e0207 */
[----:B------:R-:W-:Y:S01]  /*4c70*/  R2UR UR10, R9 ;  /* 0x00000000090a72ca */ /* 0x000fe200000e0000 */
[----:B-1----:R-:W-:Y:S01]  /*4c80*/  IMAD R5, R4, 0x2000, R11 ;  /* 0x0000200004057824 */ /* 0x002fe200078e020b */
[----:B------:R-:W-:Y:S01]  /*4c90*/  R2UR UR9, R8 ;  /* 0x00000000080972ca */ /* 0x000fe200000e0000 */
[----:B------:R-:W-:Y:S01]  /*4ca0*/  UIADD3 UR46, UP0, UR14, 0xf0, URZ ;  /* 0x000000f00e2e7890 */ /* 0x000fe2000ff1e03f */
[----:B------:R-:W-:Y:S01]  /*4cb0*/  R2UR UR40, R6 ;  /* 0x00000000062872ca */ /* 0x000fe200000e0000 */
[----:B------:R-:W-:Y:S01]  /*4cc0*/  IMAD R5, R5, 0x2, R7 ;  /* 0x0000000205057824 */ /* 0x000fe200078e0207 */
[----:B------:R-:W-:Y:S01]  /*4cd0*/  R2UR UR11, R18 ;  /* 0x00000000120b72ca */ /* 0x000fe200000e0000 */
[----:B------:R-:W-:Y:S01]  /*4ce0*/  UIADD3.X UR47, URZ, UR15, URZ, UP0, !UPT ;  /* 0x0000000f3f2f7290 */ /* 0x000fe200087fe43f */
[----:B------:R-:W-:Y:S01]  /*4cf0*/  R2UR UR12, R17 ;  /* 0x00000000110c72ca */ /* 0x000fe200000e0000 */
[----:B------:R-:W-:Y:S01]  /*4d00*/  VIADD R14, R14, 0xffffffff ;  /* 0xffffffff0e0e7836 */ /* 0x000fe20000000000 */
[----:B------:R-:W-:Y:S01]  /*4d10*/  R2UR UR18, R5 ;  /* 0x00000000051272ca */ /* 0x000fe200000e0000 */
[----:B------:R-:W-:Y:S01]  /*4d20*/  UIADD3 UR6, UP1, UR14, 0x1f0, URZ ;  /* 0x000001f00e067890 */ /* 0x000fe2000ff3e03f */
[----:B------:R-:W-:Y:S01]  /*4d30*/  R2UR UR35, R16 ;  /* 0x00000000102372ca */ /* 0x000fe200000e0000 */
[----:B------:R-:W-:Y:S01]  /*4d40*/  UIADD3 UR58, UR10, 0x40, URZ ;  /* 0x000000400a3a7890 */ /* 0x000fe2000fffe03f */
[----:B------:R-:W-:Y:S01]  /*4d50*/  ISETP.GT.AND P2, PT, R14, 0x1, PT ;  /* 0x000000010e00780c */ /* 0x000fe20003f44270 */
[----:B------:R-:W-:Y:S01]  /*4d60*/  UIADD3 UR50, UR10, 0x80, URZ ;  /* 0x000000800a327890 */ /* 0x000fe2000fffe03f */
[----:B------:R-:W-:Y:S01]  /*4d70*/  VIADD R4, R4, 0x1 ;  /* 0x0000000104047836 */ /* 0x000fe20000000000 */
[----:B------:R-:W-:Y:S01]  /*4d80*/  UIADD3 UR8, UR40, 0x180, URZ ;  /* 0x0000018028087890 */ /* 0x000fe2000fffe03f */
[----:B------:R-:W-:Y:S01]  /*4d90*/  VIADD R9, R9, 0x100 ;  /* 0x0000010009097836 */ /* 0x000fe20000000000 */
[----:B------:R-:W-:-:S02]  /*4da0*/  UIADD3 UR56, UR40, 0x2180, URZ ;  /* 0x0000218028387890 */ /* 0x000fc4000fffe03f */
[----:B------:R-:W-:Y:S01]  /*4db0*/  UIADD3 UR48, UR40, 0x4180, URZ ;  /* 0x0000418028307890 */ /* 0x000fe2000fffe03f */
[C---:B------:R-:W-:Y:S01]  /*4dc0*/  ISETP.NE.AND P1, PT, R4.reuse, 0x4, PT ;  /* 0x000000040400780c */ /* 0x040fe20003f25270 */
[----:B------:R-:W-:Y:S02]  /*4dd0*/  UIADD3 UR42, UR10, 0xc0, URZ ;  /* 0x000000c00a2a7890 */ /* 0x000fe4000fffe03f */
[----:B------:R-:W-:Y:S01]  /*4de0*/  UIADD3 UR40, UR40, 0x6180, URZ ;  /* 0x0000618028287890 */ /* 0x000fe2000fffe03f */
[----:B------:R-:W-:Y:S01]  /*4df0*/  SEL R6, RZ, 0x1, P1 ;  /* 0x00000001ff067807 */ /* 0x000fe20000800000 */
[----:B------:R-:W-:Y:S01]  /*4e00*/  UMOV UR4, 0x0 ;  /* 0x0000000000047882 */ /* 0x000fe20000000000 */
[----:B------:R-:W-:Y:S01]  /*4e10*/  UMOV UR5, 0x10000000 ;  /* 0x1000000000057882 */ /* 0x000fe20000000000 */
[----:B------:R-:W-:Y:S01]  /*4e20*/  UIADD3.X UR7, URZ, UR15, URZ, UP1, !UPT ;  /* 0x0000000f3f077290 */ /* 0x000fe20008ffe43f */
[----:B------:R0:W-:Y:S01]  /*4e30*/  UTMALDG.3D [UR8], [UR46], desc[UR4] ;  /* 0x000004082e0075b4 */ /* 0x0001e20008011000 */
[----:B------:R-:W-:Y:S01]  /*4e40*/  UIADD3 UR32, UR18, 0x20180, URZ ;  /* 0x0002018012207890 */ /* 0x000fe2000fffe03f */
[----:B------:R-:W-:Y:S01]  /*4e50*/  LOP3.LUT R3, R3, R6, RZ, 0x3c, !PT ;  /* 0x0000000603037212 */ /* 0x000fe200078e3cff */
[----:B------:R-:W-:Y:S01]  /*4e60*/  UIADD3 UR24, UR18, 0x21180, URZ ;  /* 0x0002118012187890 */ /* 0x000fe2000fffe03f */
[----:B------:R-:W-:Y:S01]  /*4e70*/  SEL R4, R4, RZ, P1 ;  /* 0x000000ff04047207 */ /* 0x000fe20000800000 */
[----:B------:R-:W-:Y:S01]  /*4e80*/  UIADD3 UR16, UR18, 0x22180, URZ ;  /* 0x0002218012107890 */ /* 0x000fe2000fffe03f */
[----:B------:R-:W-:Y:S01]  /*4e90*/  UMOV UR57, UR9 ;  /* 0x0000000900397c82 */ /* 0x000fe20008000000 */
        /* <DEDUP_REMOVED lines=8> */
[----:B------:R1:W-:Y:S01]  /*4f20*/  UTMALDG.3D [UR56], [UR46], desc[UR4] ;  /* 0x000004382e0075b4 */ /* 0x0003e20008011000 */
[----:B------:R-:W-:Y:S01]  /*4f30*/  UMOV UR23, 0x30000 ;  /* 0x0003000000177882 */ /* 0x000fe20000000000 */
[----:B------:R-:W-:Y:S01]  /*4f40*/  UMOV UR33, UR9 ;  /* 0x0000000900217c82 */ /* 0x000fe20008000000 */
[----:B------:R-:W-:Y:S01]  /*4f50*/  UMOV UR34, UR10 ;  /* 0x0000000a00227c82 */ /* 0x000fe20008000000 */
[----:B------:R-:W-:Y:S01]  /*4f60*/  UMOV UR36, UR12 ;  /* 0x0000000c00247c82 */ /* 0x000fe20008000000 */
[----:B------:R-:W-:Y:S01]  /*4f70*/  UMOV UR25, UR9 ;  /* 0x0000000900197c82 */ /* 0x000fe20008000000 */
[----:B------:R-:W-:Y:S01]  /*4f80*/  UMOV UR27, UR35 ;  /* 0x00000023001b7c82 */ /* 0x000fe20008000000 */
[----:B------:R-:W-:Y:S01]  /*4f90*/  UMOV UR28, UR12 ;  /* 0x0000000c001c7c82 */ /* 0x000fe20008000000 */
[----:B0-----:R-:W-:Y:S01]  /*4fa0*/  UIADD3 UR8, UR18, 0x23180, URZ ;  /* 0x0002318012087890 */ /* 0x001fe2000fffe03f */
[----:B------:R1:W-:Y:S01]  /*4fb0*/  UTMALDG.3D [UR48], [UR46], desc[UR4] ;  /* 0x000004302e0075b4 */ /* 0x0003e20008011000 */
        /* <DEDUP_REMOVED lines=8> */
[----:B------:R1:W-:Y:S01]  /*5040*/  UTMALDG.3D.MULTICAST [UR32], [UR6], UR23, desc[UR4] ;  /* 0x00000420060073b4 */ /* 0x0003e20008011817 */
[----:B------:R1:W-:Y:S01]  /*5050*/  UTMALDG.3D.MULTICAST [UR24], [UR6], UR23, desc[UR4] ;  /* 0x00000418060073b4 */ /* 0x0003e20008011817 */
[----:B------:R1:W-:Y:S01]  /*5060*/  UTMALDG.3D.MULTICAST [UR16], [UR6], UR23, desc[UR4] ;  /* 0x00000410060073b4 */ /* 0x0003e20008011817 */
[----:B------:R1:W-:Y:S02]  /*5070*/  UTMALDG.3D.MULTICAST [UR8], [UR6], UR23, desc[UR4] ;  /* 0x00000408060073b4 */ /* 0x0003e40008011817 */
[----:B-1----:R-:W-:Y:S05]  /*5080*/  @P2 BRA `(.L_x_77) ;  /* 0xfffffff800b42947 */ /* 0x002fea000383ffff */
.L_x_73:
[----:B------:R-:W-:Y:S05]  /*5090*/  BSYNC B1 ;  /* 0x0000000000017941 */ /* 0x000fea0003800000 */
.L_x_72:
[----:B------:R-:W-:Y:S01]  /*50a0*/  LOP3.LUT P4, RZ, R12, 0xff, RZ, 0xc0, !PT ;  /* 0x000000ff0cff7812 */ /* 0x000fe2000788c0ff */
[----:B------:R-:W-:Y:S01]  /*50b0*/  VIADD R10, R10, UR38 ;  /* 0x000000260a0a7c36 */ /* 0x000fe20008000000 */
[----:B------:R-:W-:Y:S01]  /*50c0*/  ULDC.64 UR4, c[0x0][0x650] ;  /* 0x0001940000047ab9 */ /* 0x000fe20000000a00 */
[----:B------:R-:W-:Y:S01]  /*50d0*/  BSSY B1, `(.L_x_78) ;  /* 0x0000070000017945 */ /* 0x000fe20003800000 */
[----:B------:R-:W-:Y:S01]  /*50e0*/  IMAD.MOV.U32 R18, RZ, RZ, -0x1 ;  /* 0xffffffffff127424 */ /* 0x000fe200078e00ff */
[----:B------:R-:W-:Y:S01]  /*50f0*/  PRMT R12, RZ, 0x7610, R12 ;  /* 0x00007610ff0c7816 */ /* 0x000fe2000000000c */
[----:B------:R-:W-:Y:S01]  /*5100*/  IMAD.MOV.U32 R16, RZ, RZ, -0x1 ;  /* 0xffffffffff107424 */ /* 0x000fe200078e00ff */
[----:B------:R-:W-:Y:S01]  /*5110*/  SHF.R.U32.HI R3, RZ, 0x2, R10 ;  /* 0x00000002ff037819 */ /* 0x000fe2000001160a */
[----:B------:R-:W-:Y:S01]  /*5120*/  IMAD.MOV.U32 R17, RZ, RZ, -0x1 ;  /* 0xffffffffff117424 */ /* 0x000fe200078e00ff */
[----:B------:R-:W-:Y:S02]  /*5130*/  ISETP.GT.U32.AND P1, PT, R10, 0x3, PT ;  /* 0x000000030a00780c */ /* 0x000fe40003f24070 */
[----:B------:R-:W-:-:S02]  /*5140*/  LOP3.LUT R3, R3, 0x1, RZ, 0xc0, !PT ;  /* 0x0000000103037812 */ /* 0x000fc400078ec0ff */
[----:B------:R-:W0:Y:S01]  /*5150*/  @P4 S2R R5, SR_CgaCtaId ;  /* 0x0000000000054919 */ /* 0x000e220000008800 */
[----:B------:R-:W-:Y:S02]  /*5160*/  @P4 MOV R4, 0x400 ;  /* 0x0000040000044802 */ /* 0x000fe40000000f00 */
[----:B------:R-:W-:Y:S02]  /*5170*/  ISETP.NE.U32.AND P2, PT, R3, 0x1, PT ;  /* 0x000000010300780c */ /* 0x000fe40003f45070 */
[----:B------:R-:W-:Y:S02]  /*5180*/  LOP3.LUT R10, R10, 0x3, RZ, 0xc0, !PT ;  /* 0x000000030a0a7812 */ /* 0x000fe400078ec0ff */
[----:B0-----:R-:W-:Y:S01]  /*5190*/  @P4 LEA R4, R5, R4, 0x18 ;  /* 0x0000000405044211 */ /* 0x001fe200078ec0ff */
[----:B------:R-:W-:-:S03]  /*51a0*/  IMAD.U32 R5, RZ, RZ, UR38 ;  /* 0x00000026ff057e24 */ /* 0x000fc6000f8e00ff */
[----:B------:R0:W-:Y:S01]  /*51b0*/  @P4 SYNCS.ARRIVE.TRANS64.A1T0 RZ, [R4+URZ+0x78], RZ ;  /* 0x000078ff04ff49a7 */ /* 0x0001e2000810003f */
[----:B------:R-:W-:Y:S02]  /*51c0*/  IADD3 R2, P4, R2, UR54, RZ ;  /* 0x0000003602027c10 */ /* 0x000fe4000ff9e0ff */
[----:B------:R-:W-:Y:S02]  /*51d0*/  ISETP.LT.U32.AND P1, PT, R5, 0x4, P1 ;  /* 0x000000040500780c */ /* 0x000fe40000f21070 */
[----:B------:R-:W-:Y:S02]  /*51e0*/  IADD3.X R19, R19, UR37, RZ, P4, !PT ;  /* 0x0000002513137c10 */ /* 0x000fe4000a7fe4ff */
[----:B------:R-:W-:Y:S02]  /*51f0*/  ISETP.GE.U32.AND P4, PT, R2, UR4, PT ;  /* 0x0000000402007c0c */ /* 0x000fe4000bf86070 */
[----:B------:R-:W-:Y:S02]  /*5200*/  SEL R3, RZ, 0x1, !P1 ;  /* 0x00000001ff037807 */ /* 0x000fe40004800000 */
[----:B------:R-:W-:-:S02]  /*5210*/  ISETP.GE.U32.AND.EX P1, PT, R19, UR5, PT, P4 ;  /* 0x0000000513007c0c */ /* 0x000fc4000bf26140 */
[----:B------:R-:W-:-:S04]  /*5220*/  ISETP.GT.U32.AND P2, PT, R5, 0x3, !P2 ;  /* 0x000000030500780c */ /* 0x000fc80005744070 */
[----:B0-----:R-:W-:-:S04]  /*5230*/  SEL R4, RZ, 0x1, !P2 ;  /* 0x00000001ff047807 */ /* 0x001fc80005000000 */
[--C-:B------:R-:W-:Y:S02]  /*5240*/  LOP3.LUT R0, R4, R0, R3.reuse, 0x96, !PT ;  /* 0x0000000004007212 */ /* 0x100fe400078e9603 */
[----:B------:R-:W-:Y:S01]  /*5250*/  PRMT R3, RZ, 0x7610, R3 ;  /* 0x00007610ff037816 */ /* 0x000fe20000000003 */
[----:B------:R-:W-:Y:S06]  /*5260*/  @P1 BRA `(.L_x_79) ;  /* 0x0000000400581947 */ /* 0x000fec0003800000 */
[----:B------:R-:W0:Y:S01]  /*5270*/  S2UR UR4, SR_CTAID.X ;  /* 0x00000000000479c3 */ /* 0x000e220000002500 */
[----:B------:R-:W-:Y:S01]  /*5280*/  ULDC.64 UR6, c[0x0][0x628] ;  /* 0x00018a0000067ab9 */ /* 0x000fe20000000a00 */
[----:B------:R-:W-:Y:S01]  /*5290*/  ULDC UR5, c[0x0][0x150] ;  /* 0x0000540000057ab9 */ /* 0x000fe20000000800 */
[----:B------:R-:W-:Y:S01]  /*52a0*/  ISETP.NE.U32.AND P1, PT, RZ, UR6, PT ;  /* 0x00000006ff007c0c */ /* 0x000fe2000bf25070 */
[----:B------:R-:W-:Y:S01]  /*52b0*/  ULDC UR8, c[0x0][0x630] ;  /* 0x00018c0000087ab9 */ /* 0x000fe20000000800 */
[----:B------:R-:W-:Y:S01]  /*52c0*/  ULDC UR10, c[0x0][0x154] ;  /* 0x00005500000a7ab9 */ /* 0x000fe20000000800 */
[----:B------:R-:W-:Y:S01]  /*52d0*/  IMAD.MOV.U32 R4, RZ, RZ, R2 ;  /* 0x000000ffff047224 */ /* 0x000fe200078e0002 */
[----:B------:R-:W-:Y:S01]  /*52e0*/  ISETP.NE.AND.EX P1, PT, RZ, UR7, PT, P1 ;  /* 0x00000007ff007c0c */ /* 0x000fe2000bf25310 */
[----:B------:R-:W1:Y:S01]  /*52f0*/  S2UR UR9, SR_CTAID.Y ;  /* 0x00000000000979c3 */ /* 0x000e620000002600 */
[----:B------:R-:W-:Y:S01]  /*5300*/  IMAD.MOV.U32 R5, RZ, RZ, R19 ;  /* 0x000000ffff057224 */ /* 0x000fe200078e0013 */
[----:B0-----:R-:W-:-:S05]  /*5310*/  I2FP.F32.U32 R3, UR4 ;  /* 0x0000000400037c45 */ /* 0x001fca0008201000 */
[----:B------:R-:W-:-:S05]  /*5320*/  FMUL R14, R3, UR5 ;  /* 0x00000005030e7c20 */ /* 0x000fca0008400000 */
[----:B------:R-:W-:Y:S05]  /*5330*/  @!P1 BRA `(.L_x_80) ;  /* 0x0000000000289947 */ /* 0x000fea0003800000 */
[----:B------:R-:W-:Y:S02]  /*5340*/  ULDC UR5, c[0x0][0x634] ;  /* 0x00018d0000057ab9 */ /* 0x000fe40000000800 */
[----:B------:R-:W-:-:S05]  /*5350*/  IADD3 R9, P1, R2, UR5, RZ ;  /* 0x0000000502097c10 */ /* 0x000fca000ff3e0ff */
[----:B------:R-:W-:-:S04]  /*5360*/  IMAD.X R3, RZ, RZ, R19, P1 ;  /* 0x000000ffff037224 */ /* 0x000fc800008e0613 */
[----:B------:R-:W-:-:S04]  /*5370*/  IMAD.WIDE.U32 R6, R3, UR6, RZ ;  /* 0x0000000603067c25 */ /* 0x000fc8000f8e00ff */
[----:B------:R-:W-:-:S04]  /*5380*/  IMAD.WIDE.U32 R6, P1, R9, UR7, R6 ;  /* 0x0000000709067c25 */ /* 0x000fc8000f820006 */
[----:B------:R-:W-:-:S04]  /*5390*/  IMAD.WIDE.U32 R8, R9, UR6, RZ ;  /* 0x0000000609087c25 */ /* 0x000fc8000f8e00ff */
[----:B------:R-:W-:Y:S01]  /*53a0*/  IMAD.X R5, RZ, RZ, RZ, P1 ;  /* 0x000000ffff057224 */ /* 0x000fe200008e06ff */
[----:B------:R-:W-:Y:S01]  /*53b0*/  IADD3 RZ, P1, R9, R6, RZ ;  /* 0x0000000609ff7210 */ /* 0x000fe20007f3e0ff */
[----:B------:R-:W-:-:S04]  /*53c0*/  IMAD.MOV.U32 R4, RZ, RZ, R7 ;  /* 0x000000ffff047224 */ /* 0x000fc800078e0007 */
[----:B------:R-:W-:-:S08]  /*53d0*/  IMAD.WIDE.U32.X R4, R3, UR7, R4, P1 ;  /* 0x0000000703047c25 */ /* 0x000fd000088e0404 */
.L_x_80:
[--C-:B------:R-:W-:Y:S01]  /*53e0*/  SHF.R.U64 R17, R4, UR8, R5.reuse ;  /* 0x0000000804117c19 */ /* 0x100fe20008001205 */
[----:B------:R-:W-:Y:S01]  /*53f0*/  ULDC.64 UR6, c[0x0][0x620] ;  /* 0x0001880000067ab9 */ /* 0x000fe20000000a00 */
[----:B------:R-:W-:Y:S01]  /*5400*/  SHF.R.U32.HI R3, RZ, UR8, R5 ;  /* 0x00000008ff037c19 */ /* 0x000fe20008011605 */
[----:B------:R-:W0:Y:S01]  /*5410*/  F2I.U32.TRUNC.NTZ R14, R14 ;  /* 0x0000000e000e7305 */ /* 0x000e22000020f000 */
[----:B------:R-:W-:Y:S01]  /*5420*/  IADD3 R7, P1, RZ, -R17, RZ ;  /* 0x80000011ff077210 */ /* 0x000fe20007f3e0ff */
[----:B------:R-:W-:Y:S01]  /*5430*/  ULDC UR8, c[0x0][0x658] ;  /* 0x0001960000087ab9 */ /* 0x000fe20000000800 */
[----:B-1----:R-:W-:Y:S01]  /*5440*/  I2FP.F32.U32 R4, UR9 ;  /* 0x0000000900047c45 */ /* 0x002fe20008201000 */
[----:B------:R-:W-:Y:S02]  /*5450*/  ULDC UR12, c[0x0][0x648] ;  /* 0x00019200000c7ab9 */ /* 0x000fe40000000800 */
[----:B------:R-:W-:Y:S02]  /*5460*/  IMAD.X R3, RZ, RZ, ~R3, P1 ;  /* 0x000000ffff037224 */ /* 0x000fe400008e0e03 */
[----:B------:R-:W-:Y:S01]  /*5470*/  FMUL R8, R4, UR10 ;  /* 0x0000000a04087c20 */ /* 0x000fe20008400000 */
[----:B------:R-:W-:Y:S01]  /*5480*/  ULDC.64 UR10, c[0x0][0x640] ;  /* 0x00019000000a7ab9 */ /* 0x000fe20000000a00 */
[----:B------:R-:W-:Y:S01]  /*5490*/  IMAD R6, R3, UR6, RZ ;  /* 0x0000000603067c24 */ /* 0x000fe2000f8e02ff */
[----:B------:R-:W-:Y:S01]  /*54a0*/  ISETP.NE.U32.AND P1, PT, RZ, UR10, PT ;  /* 0x0000000aff007c0c */ /* 0x000fe2000bf25070 */
[----:B------:R-:W-:-:S02]  /*54b0*/  IMAD.MOV.U32 R3, RZ, RZ, R19 ;  /* 0x000000ffff037224 */ /* 0x000fc400078e0013 */
[----:B------:R-:W1:Y:S01]  /*54c0*/  F2I.U32.TRUNC.NTZ R8, R8 ;  /* 0x0000000800087305 */ /* 0x000e62000020f000 */
[----:B0-----:R-:W-:Y:S01]  /*54d0*/  R2UR UR5, R14 ;  /* 0x000000000e0572ca */ /* 0x001fe200000e0000 */
[C---:B------:R-:W-:Y:S01]  /*54e0*/  IMAD.WIDE.U32 R4, R7.reuse, UR6, R2 ;  /* 0x0000000607047c25 */ /* 0x040fe2000f8e0002 */
[----:B------:R-:W-:Y:S01]  /*54f0*/  ULDC UR6, c[0x0][0x618] ;  /* 0x0001860000067ab9 */ /* 0x000fe20000000800 */
[----:B------:R-:W-:Y:S02]  /*5500*/  ISETP.NE.AND.EX P1, PT, RZ, UR11, PT, P1 ;  /* 0x0000000bff007c0c */ /* 0x000fe4000bf25310 */
[----:B------:R-:W-:-:S04]  /*5510*/  IMAD R3, R7, UR7, R6 ;  /* 0x0000000707037c24 */ /* 0x000fc8000f8e0206 */
[----:B------:R-:W-:Y:S02]  /*5520*/  IMAD.IADD R5, R5, 0x1, R3 ;  /* 0x0000000105057824 */ /* 0x000fe400078e0203 */
[----:B------:R-:W0:Y:S03]  /*5530*/  LDC R3, c[0x0][0x610] ;  /* 0x00018400ff037b82 */ /* 0x000e260000000800 */
[--C-:B------:R-:W-:Y:S02]  /*5540*/  SHF.R.U64 R14, R4, UR6, R5.reuse ;  /* 0x00000006040e7c19 */ /* 0x100fe40008001205 */
[----:B------:R-:W-:Y:S01]  /*5550*/  SHF.R.U32.HI R5, RZ, UR6, R5 ;  /* 0x00000006ff057c19 */ /* 0x000fe20008011605 */
[----:B------:R-:W-:Y:S01]  /*5560*/  ULDC UR6, c[0x0][0x608] ;  /* 0x0001820000067ab9 */ /* 0x000fe20000000800 */
[----:B-1----:R-:W-:Y:S02]  /*5570*/  R2UR UR7, R8 ;  /* 0x00000000080772ca */ /* 0x002fe400000e0000 */
[----:B------:R-:W-:-:S02]  /*5580*/  SHF.R.U64 R16, R14, UR6, R5 ;  /* 0x000000060e107c19 */ /* 0x000fc40008001205 */
[----:B------:R-:W-:Y:S01]  /*5590*/  SHF.R.U32.HI R5, RZ, UR6, R5 ;  /* 0x00000006ff057c19 */ /* 0x000fe20008011605 */
[----:B------:R-:W-:-:S03]  /*55a0*/  UIADD3 UR6, -UR5, URZ, URZ ;  /* 0x0000003f05067290 */ /* 0x000fc6000fffe13f */
[--C-:B------:R-:W-:Y:S01]  /*55b0*/  SHF.R.U64 R21, R16, UR8, R5.reuse ;  /* 0x0000000810157c19 */ /* 0x100fe20008001205 */
[----:B------:R-:W-:Y:S01]  /*55c0*/  ULDC UR5, c[0x0][0x144] ;  /* 0x0000510000057ab9 */ /* 0x000fe20000000800 */
[----:B------:R-:W-:-:S03]  /*55d0*/  SHF.R.U32.HI R5, RZ, UR8, R5 ;  /* 0x00000008ff057c19 */ /* 0x000fc60008011605 */
[----:B------:R-:W-:Y:S01]  /*55e0*/  IMAD.MOV.U32 R4, RZ, RZ, R21 ;  /* 0x000000ffff047224 */ /* 0x000fe200078e0015 */
[----:B------:R-:W-:Y:S06]  /*55f0*/  @!P1 BRA `(.L_x_81) ;  /* 0x0000000000289947 */ /* 0x000fec0003800000 */
        /* <DEDUP_REMOVED lines=10> */
.L_x_81:
[----:B------:R-:W-:Y:S01]  /*56a0*/  UISETP.NE.AND UP0, UPT, UR45, URZ, UPT ;  /* 0x0000003f2d00728c */ /* 0x000fe2000bf05270 */
[----:B------:R-:W-:Y:S01]  /*56b0*/  SHF.R.U64 R5, R4, UR12, R5 ;  /* 0x0000000c04057c19 */ /* 0x000fe20008001205 */
[----:B------:R-:W-:Y:S01]  /*56c0*/  UIADD3 UR7, -UR7, URZ, URZ ;  /* 0x0000003f07077290 */ /* 0x000fe2000fffe13f */
[----:B------:R-:W-:Y:S01]  /*56d0*/  LOP3.LUT R4, R16, UR22, RZ, 0xc0, !PT ;  /* 0x0000001610047c12 */ /* 0x000fe2000f8ec0ff */
[----:B------:R-:W-:Y:S02]  /*56e0*/  UIMAD UR4, UR5, UR6, UR4 ;  /* 0x00000006050472a4 */ /* 0x000fe4000f8e0204 */
[----:B------:R-:W-:Y:S01]  /*56f0*/  IMAD.MOV R6, RZ, RZ, -R5 ;  /* 0x000000ffff067224 */ /* 0x000fe200078e0a05 */
[----:B------:R-:W-:Y:S01]  /*5700*/  ULDC UR5, c[0x0][0x148] ;  /* 0x0000520000057ab9 */ /* 0x000fe20000000800 */
[----:B------:R-:W-:Y:S01]  /*5710*/  IMAD R18, R5, UR21, R4 ;  /* 0x0000001505127c24 */ /* 0x000fe2000f8e0204 */
[----:B------:R-:W-:Y:S02]  /*5720*/  LOP3.LUT R5, R14, UR13, RZ, 0xc0, !PT ;  /* 0x0000000d0e057c12 */ /* 0x000fe4000f8ec0ff */
[----:B------:R-:W-:Y:S01]  /*5730*/  @UP0 UIMAD UR4, UR5, UR7, UR9 ;  /* 0x00000007050402a4 */ /* 0x000fe2000f8e0209 */
[----:B------:R-:W-:-:S02]  /*5740*/  PLOP3.LUT P1, PT, PT, PT, UP0, 0x80, 0x0 ;  /* 0x000000000000781c */ /* 0x000fc40003f2f008 */
[----:B------:R-:W-:Y:S02]  /*5750*/  ULDC UR5, c[0x0][0x638] ;  /* 0x00018e0000057ab9 */ /* 0x000fe40000000800 */
[----:B------:R-:W-:Y:S02]  /*5760*/  IMAD R4, R6, UR5, R21 ;  /* 0x0000000506047c24 */ /* 0x000fe4000f8e0215 */
[----:B0-----:R-:W-:Y:S01]  /*5770*/  IMAD R18, R18, R3, UR4 ;  /* 0x0000000412127e24 */ /* 0x001fe2000f8e0203 */
[----:B------:R-:W-:Y:S01]  /*5780*/  ULDC UR4, c[0x0][0x600] ;  /* 0x0001800000047ab9 */ /* 0x000fe20000000800 */
[----:B------:R-:W-:Y:S02]  /*5790*/  IMAD.MOV.U32 R3, RZ, RZ, 0x1 ;  /* 0x00000001ff037424 */ /* 0x000fe400078e00ff */
[----:B------:R-:W-:-:S05]  /*57a0*/  IMAD R5, R4, UR4, R5 ;  /* 0x0000000404057c24 */ /* 0x000fca000f8e0205 */
[----:B------:R-:W-:Y:S02]  /*57b0*/  SEL R16, R5, R18, !P1 ;  /* 0x0000001205107207 */ /* 0x000fe40004800000 */
[----:B------:R-:W-:-:S07]  /*57c0*/  SEL R18, R18, R5, !P1 ;  /* 0x0000000512127207 */ /* 0x000fce0004800000 */
.L_x_79:
[----:B------:R-:W-:Y:S05]  /*57d0*/  BSYNC B1 ;  /* 0x0000000000017941 */ /* 0x000fea0003800000 */
.L_x_78:
[----:B------:R-:W-:-:S13]  /*57e0*/  LOP3.LUT P1, RZ, R3, 0xff, RZ, 0xc0, !PT ;  /* 0x000000ff03ff7812 */ /* 0x000fda000782c0ff */
[----:B------:R-:W-:Y:S05]  /*57f0*/  @P1 BRA `(.L_x_82) ;  /* 0xfffffff000a41947 */ /* 0x000fea000383ffff */
[----:B------:R-:W-:Y:S05]  /*5800*/  BSYNC B0 ;  /* 0x0000000000007941 */ /* 0x000fea0003800000 */
.L_x_70:
[----:B------:R-:W-:-:S03]  /*5810*/  UMOV UR4, 0xffffffff ;  /* 0xffffffff00047882 */ /* 0x000fc60000000000 */
[----:B------:R-:W-:Y:S05]  /*5820*/  BRA.DIV UR4, `(.L_x_83) ;  /* 0x0000000604447947 */ /* 0x000fea000b800000 */
[----:B------:R-:W-:-:S13]  /*5830*/  ELECT P6, URZ, PT ;  /* 0x00000000003f782f */ /* 0x000fda00038c0000 */
.L_x_99:
[----:B------:R-:W-:Y:S04]  /*5840*/  BSSY B0, `(.L_x_84) ;  /* 0x000002c000007945 */ /* 0x000fe80003800000 */
[----:B------:R-:W-:Y:S05]  /*5850*/  @!P6 BRA `(.L_x_85) ;  /* 0x0000000000a8e947 */ /* 0x000fea0003800000 */
[----:B------:R-:W-:-:S04]  /*5860*/  ULOP3.LUT UR4, UR39, 0x2, URZ, 0xfc, !UPT ;  /* 0x0000000227047892 */ /* 0x000fc8000f8efc3f */
[----:B------:R-:W-:-:S06]  /*5870*/  UISETP.NE.AND UP0, UPT, UR4, 0x3, UPT ;  /* 0x000000030400788c */ /* 0x000fcc000bf05270 */
[----:B------:R-:W-:-:S13]  /*5880*/  PLOP3.LUT P0, PT, PT, PT, UP0, 0x80, 0x0 ;  /* 0x000000000000781c */ /* 0x000fda0003f0f008 */
[----:B------:R-:W-:Y:S05]  /*5890*/  @!P0 BRA `(.L_x_86) ;  /* 0x0000000000048947 */ /* 0x000fea0003800000 */
[----:B------:R-:W-:Y:S01]  /*58a0*/  BPT.TRAP 0x1 ;  /* 0x000000040000795c */ /* 0x000fe20000300000 */
.L_x_86:
[----:B------:R-:W0:Y:S01]  /*58b0*/  S2R R3, SR_CgaCtaId ;  /* 0x0000000000037919 */ /* 0x000e220000008800 */
[----:B------:R-:W-:-:S04]  /*58c0*/  MOV R2, 0x400 ;  /* 0x0000040000027802 */ /* 0x000fc80000000f00 */
[----:B0-----:R-:W-:Y:S02]  /*58d0*/  LEA R3, R3, R2, 0x18 ;  /* 0x0000000203037211 */ /* 0x001fe400078ec0ff */
[----:B------:R-:W-:-:S03]  /*58e0*/  SHF.L.U32 R2, R0, 0x1f, RZ ;  /* 0x0000001f00027819 */ /* 0x000fc600000006ff */
[----:B------:R-:W-:-:S04]  /*58f0*/  VIADD R3, R3, 0x20 ;  /* 0x0000002003037836 */ /* 0x000fc80000000000 */
[C---:B------:R-:W-:Y:S02]  /*5900*/  IMAD R7, R10.reuse, 0x8, R3 ;  /* 0x000000080a077824 */ /* 0x040fe400078e0203 */
[----:B------:R-:W-:Y:S02]  /*5910*/  VIADD R10, R10, 0x1 ;  /* 0x000000010a0a7836 */ /* 0x000fe40000000000 */
[----:B------:R-:W0:Y:S03]  /*5920*/  SYNCS.PHASECHK.TRANS64.TRYWAIT P0, [R7+URZ], R2 ;  /* 0x00000002070075a7 */ /* 0x000e26000800017f */
[----:B------:R-:W-:-:S04]  /*5930*/  ISETP.NE.AND P1, PT, R10, 0x4, PT ;  /* 0x000000040a00780c */ /* 0x000fc80003f25270 */
[----:B------:R-:W-:Y:S02]  /*5940*/  SEL R5, RZ, 0x1, P1 ;  /* 0x00000001ff057807 */ /* 0x000fe40000800000 */
[----:B------:R-:W-:Y:S02]  /*5950*/  SEL R10, R10, RZ, P1 ;  /* 0x000000ff0a0a7207 */ /* 0x000fe40000800000 */
[----:B------:R-:W-:-:S03]  /*5960*/  LOP3.LUT R5, R0, R5, RZ, 0x3c, !PT ;  /* 0x0000000500057212 */ /* 0x000fc600078e3cff */
[----:B------:R-:W-:Y:S01]  /*5970*/  IMAD R9, R10, 0x8, R3 ;  /* 0x000000080a097824 */ /* 0x000fe200078e0203 */
[----:B------:R-:W-:Y:S01]  /*5980*/  SHF.L.U32 R4, R5, 0x1f, RZ ;  /* 0x0000001f05047819 */ /* 0x000fe200000006ff */
[----:B0-----:R-:W-:Y:S06]  /*5990*/  @!P0 BRA `(.L_x_87) ;  /* 0x0000000400088947 */ /* 0x001fec0003800000 */
.L_x_100:
[----:B------:R-:W1:Y:S01]  /*59a0*/  SYNCS.PHASECHK.TRANS64.TRYWAIT P0, [R9+URZ], R4 ;  /* 0x00000004090075a7 */ /* 0x000e62000800017f */
[----:B------:R-:W-:-:S05]  /*59b0*/  VIADD R0, R10, 0x1 ;  /* 0x000000010a007836 */ /* 0x000fca0000000000 */
[----:B------:R-:W-:-:S04]  /*59c0*/  ISETP.NE.AND P1, PT, R0, 0x4, PT ;  /* 0x000000040000780c */ /* 0x000fc80003f25270 */
[----:B0-----:R-:W-:Y:S02]  /*59d0*/  SEL R2, RZ, 0x1, P1 ;  /* 0x00000001ff027807 */ /* 0x001fe40000800000 */
[----:B------:R-:W-:Y:S02]  /*59e0*/  SEL R0, R0, RZ, P1 ;  /* 0x000000ff00007207 */ /* 0x000fe40000800000 */
[----:B------:R-:W-:-:S03]  /*59f0*/  LOP3.LUT R7, R5, R2, RZ, 0x3c, !PT ;  /* 0x0000000205077212 */ /* 0x000fc600078e3cff */
[----:B------:R-:W-:Y:S01]  /*5a00*/  IMAD R6, R0, 0x8, R3 ;  /* 0x0000000800067824 */ /* 0x000fe200078e0203 */
[----:B------:R-:W-:Y:S01]  /*5a10*/  SHF.L.U32 R5, R7, 0x1f, RZ ;  /* 0x0000001f07057819 */ /* 0x000fe200000006ff */
[----:B-1----:R-:W-:Y:S06]  /*5a20*/  @!P0 BRA `(.L_x_88) ;  /* 0x0000000000f88947 */ /* 0x002fec0003800000 */
.L_x_101:
[----:B------:R-:W1:Y:S01]  /*5a30*/  SYNCS.PHASECHK.TRANS64.TRYWAIT P0, [R6+URZ], R5 ;  /* 0x00000005060075a7 */ /* 0x000e62000800017f */
[----:B------:R-:W-:-:S05]  /*5a40*/  VIADD R0, R0, 0x1 ;  /* 0x0000000100007836 */ /* 0x000fca0000000000 */
[----:B------:R-:W-:-:S04]  /*5a50*/  ISETP.NE.AND P1, PT, R0, 0x4, PT ;  /* 0x000000040000780c */ /* 0x000fc80003f25270 */
[----:B------:R-:W-:Y:S02]  /*5a60*/  SEL R2, RZ, 0x1, P1 ;  /* 0x00000001ff027807 */ /* 0x000fe40000800000 */
[----:B------:R-:W-:Y:S02]  /*5a70*/  SEL R0, R0, RZ, P1 ;  /* 0x000000ff00007207 */ /* 0x000fe40000800000 */
[----:B------:R-:W-:Y:S01]  /*5a80*/  LOP3.LUT R2, R7, R2, RZ, 0x3c, !PT ;  /* 0x0000000207027212 */ /* 0x000fe200078e3cff */
[----:B-1----:R-:W-:Y:S06]  /*5a90*/  @!P0 BRA `(.L_x_89) ;  /* 0x0000000000f08947 */ /* 0x002fec0003800000 */
.L_x_102:
[----:B------:R-:W-:Y:S01]  /*5aa0*/  IMAD R3, R0, 0x8, R3 ;  /* 0x0000000800037824 */ /* 0x000fe200078e0203 */
[----:B------:R-:W-:-:S07]  /*5ab0*/  SHF.L.U32 R0, R2, 0x1f, RZ ;  /* 0x0000001f02007819 */ /* 0x000fce00000006ff */
.L_x_90:
[----:B--2---:R2:W3:Y:S02]  /*5ac0*/  SYNCS.PHASECHK.TRANS64.TRYWAIT P0, [R3+URZ], R0 ;  /* 0x00000000030075a7 */ /* 0x0044e4000800017f */
[----:B---3--:R-:W-:Y:S05]  /*5ad0*/  @!P0 NANOSLEEP.SYNCS 0x989680 ;  /* 0x009896800000895d */ /* 0x008fea0003900000 */
[----:B------:R-:W3:Y:S02]  /*5ae0*/  @!P0 SYNCS.PHASECHK.TRANS64 P0, [R3+URZ], R0 ;  /* 0x00000000030085a7 */ /* 0x000ee4000800007f */
[----:B---3--:R-:W-:Y:S05]  /*5af0*/  @!P0 BRA `(.L_x_90) ;  /* 0xfffffffc00f08947 */ /* 0x008fea000383ffff */
.L_x_85:
[----:B------:R-:W-:Y:S05]  /*5b00*/  BSYNC B0 ;  /* 0x0000000000007941 */ /* 0x000fea0003800000 */
.L_x_84:
[----:B------:R-:W-:Y:S05]  /*5b10*/  EXIT ;  /* 0x000000000000794d */ /* 0x000fea0003800000 */
.L_x_18:
[----:B0-----:R0:W1:Y:S02]  /*5b20*/  SYNCS.PHASECHK.TRANS64.TRYWAIT P0, [R49+URZ+-0x8], R0 ;  /* 0xfffff800310075a7 */ /* 0x001064000800017f */
[----:B-1----:R-:W-:Y:S05]  /*5b30*/  @!P0 NANOSLEEP.SYNCS 0x989680 ;  /* 0x009896800000895d */ /* 0x002fea0003900000 */
[----:B------:R-:W1:Y:S02]  /*5b40*/  @!P0 SYNCS.PHASECHK.TRANS64 P0, [R49+URZ+-0x8], R0 ;  /* 0xfffff800310085a7 */ /* 0x000e64000800007f */
[----:B-1----:R-:W-:Y:S05]  /*5b50*/  @!P0 BRA `(.L_x_18) ;  /* 0xfffffffc00f08947 */ /* 0x002fea000383ffff */
[----:B------:R-:W-:Y:S05]  /*5b60*/  BRA `(.L_x_91) ;  /* 0xffffffbc00687947 */ /* 0x000fea000383ffff */
.L_x_23:
[----:B-1----:R1:W2:Y:S02]  /*5b70*/  SYNCS.PHASECHK.TRANS64.TRYWAIT P1, [R3+URZ], R0 ;  /* 0x00000000030075a7 */ /* 0x0022a4000802017f */
[----:B--2---:R-:W-:Y:S05]  /*5b80*/  @!P1 NANOSLEEP.SYNCS 0x989680 ;  /* 0x009896800000995d */ /* 0x004fea0003900000 */
[----:B------:R-:W2:Y:S02]  /*5b90*/  @!P1 SYNCS.PHASECHK.TRANS64 P1, [R3+URZ], R0 ;  /* 0x00000000030095a7 */ /* 0x000ea4000802007f */
[----:B--2---:R-:W-:Y:S05]  /*5ba0*/  @!P1 BRA `(.L_x_23) ;  /* 0xfffffffc00f09947 */ /* 0x004fea000383ffff */
[----:B------:R-:W-:Y:S05]  /*5bb0*/  BRA `(.L_x_22) ;  /* 0xffffffbc00d87947 */ /* 0x000fea000383ffff */
.L_x_28:
[----:B-1----:R-:W-:-:S04]  /*5bc0*/  IMAD.U32 R5, RZ, RZ, UR4 ;  /* 0x00000004ff057e24 */ /* 0x002fc8000f8e00ff */
[----:B------:R1:W2:Y:S03]  /*5bd0*/  SYNCS.PHASECHK.TRANS64.TRYWAIT P1, [R5+URZ], R4 ;  /* 0x00000004050075a7 */ /* 0x0002a6000802017f */
[----:B--2---:R-:W-:Y:S05]  /*5be0*/  @!P1 NANOSLEEP.SYNCS 0x989680 ;  /* 0x009896800000995d */ /* 0x004fea0003900000 */
[----:B------:R-:W2:Y:S02]  /*5bf0*/  @!P1 SYNCS.PHASECHK.TRANS64 P1, [R5+URZ], R4 ;  /* 0x00000004050095a7 */ /* 0x000ea4000802007f */
[----:B--2---:R-:W-:Y:S05]  /*5c00*/  @!P1 BRA `(.L_x_28) ;  /* 0xfffffffc00ec9947 */ /* 0x004fea000383ffff */
[----:B------:R-:W-:Y:S05]  /*5c10*/  BRA `(.L_x_27) ;  /* 0xffffffc400e07947 */ /* 0x000fea000383ffff */
.L_x_34:
[----:B0-----:R0:W1:Y:S02]  /*5c20*/  SYNCS.PHASECHK.TRANS64.TRYWAIT P0, [R49+URZ+0x8], R0 ;  /* 0x00000800310075a7 */ /* 0x001064000800017f */
[----:B-1----:R-:W-:Y:S05]  /*5c30*/  @!P0 NANOSLEEP.SYNCS 0x989680 ;  /* 0x009896800000895d */ /* 0x002fea0003900000 */
[----:B------:R-:W1:Y:S02]  /*5c40*/  @!P0 SYNCS.PHASECHK.TRANS64 P0, [R49+URZ+0x8], R0 ;  /* 0x00000800310085a7 */ /* 0x000e64000800007f */
[----:B-1----:R-:W-:Y:S05]  /*5c50*/  @!P0 BRA `(.L_x_34) ;  /* 0xfffffffc00f08947 */ /* 0x002fea000383ffff */
[----:B------:R-:W-:Y:S05]  /*5c60*/  BRA `(.L_x_92) ;  /* 0xffffffd0004c7947 */ /* 0x000fea000383ffff */
.L_x_71:
[----:B------:R-:W-:Y:S01]  /*5c70*/  BSSY B1, `(.L_x_93) ;  /* 0x0000006000017945 */ /* 0x000fe20003800000 */
[----:B------:R-:W-:-:S07]  /*5c80*/  IMAD.MOV.U32 R15, RZ, RZ, -0x1 ;  /* 0xffffffffff0f7424 */ /* 0x000fce00078e00ff */
[----:B-----5:R-:W-:Y:S05]  /*5c90*/  WARPSYNC.COLLECTIVE R15, `(.L_x_94) ;  /* 0x000000000f0c7348 */ /* 0x020fea0003c00000 */
[----:B------:R-:W-:Y:S02]  /*5ca0*/  ELECT P6, UR62, PT ;  /* 0x00000000003e782f */ /* 0x000fe400038c0000 */
[----:B------:R-:W-:Y:S01]  /*5cb0*/  MOV R14, UR62 ;  /* 0x0000003e000e7c02 */ /* 0x000fe20008000f00 */
[----:B-----5:R-:W-:Y:S10]  /*5cc0*/  ENDCOLLECTIVE ;  /* 0x000000000000791b */ /* 0x020ff40003800000 */
.L_x_94:
[----:B------:R-:W-:Y:S05]  /*5cd0*/  BSYNC B1 ;  /* 0x0000000000017941 */ /* 0x000fea0003800000 */
.L_x_93:
[----:B------:R-:W-:Y:S05]  /*5ce0*/  BRA `(.L_x_95) ;  /* 0xffffffec00747947 */ /* 0x000fea000383ffff */
.L_x_74:
[----:B-1----:R1:W2:Y:S02]  /*5cf0*/  SYNCS.PHASECHK.TRANS64.TRYWAIT P1, [R8+URZ+0x20], R5 ;  /* 0x00002005080075a7 */ /* 0x0022a4000802017f */
[----:B--2---:R-:W-:Y:S05]  /*5d00*/  @!P1 NANOSLEEP.SYNCS 0x989680 ;  /* 0x009896800000995d */ /* 0x004fea0003900000 */
[----:B------:R-:W2:Y:S02]  /*5d10*/  @!P1 SYNCS.PHASECHK.TRANS64 P1, [R8+URZ+0x20], R5 ;  /* 0x00002005080095a7 */ /* 0x000ea4000802007f */
[----:B--2---:R-:W-:Y:S05]  /*5d20*/  @!P1 BRA `(.L_x_74) ;  /* 0xfffffffc00f09947 */ /* 0x004fea000383ffff */
[----:B------:R-:W-:Y:S05]  /*5d30*/  BRA `(.L_x_96) ;  /* 0xffffffec00a87947 */ /* 0x000fea000383ffff */
.L_x_83:
[----:B------:R-:W-:Y:S01]  /*5d40*/  BSSY B0, `(.L_x_97) ;  /* 0x0000006000007945 */ /* 0x000fe20003800000 */
[----:B------:R-:W-:-:S07]  /*5d50*/  IMAD.MOV.U32 R15, RZ, RZ, -0x1 ;  /* 0xffffffffff0f7424 */ /* 0x000fce00078e00ff */
[----:B-----5:R-:W-:Y:S05]  /*5d60*/  WARPSYNC.COLLECTIVE R15, `(.L_x_98) ;  /* 0x000000000f0c7348 */ /* 0x020fea0003c00000 */
[----:B------:R-:W-:Y:S02]  /*5d70*/  ELECT P6, UR62, PT ;  /* 0x00000000003e782f */ /* 0x000fe400038c0000 */
[----:B------:R-:W-:Y:S01]  /*5d80*/  MOV R14, UR62 ;  /* 0x0000003e000e7c02 */ /* 0x000fe20008000f00 */
[----:B-----5:R-:W-:Y:S10]  /*5d90*/  ENDCOLLECTIVE ;  /* 0x000000000000791b */ /* 0x020ff40003800000 */
.L_x_98:
[----:B------:R-:W-:Y:S05]  /*5da0*/  BSYNC B0 ;  /* 0x0000000000007941 */ /* 0x000fea0003800000 */
.L_x_97:
[----:B------:R-:W-:Y:S05]  /*5db0*/  BRA `(.L_x_99) ;  /* 0xfffffff800a07947 */ /* 0x000fea000383ffff */
.L_x_87:
[----:B0-----:R0:W1:Y:S02]  /*5dc0*/  SYNCS.PHASECHK.TRANS64.TRYWAIT P0, [R7+URZ], R2 ;  /* 0x00000002070075a7 */ /* 0x001064000800017f */
[----:B-1----:R-:W-:Y:S05]  /*5dd0*/  @!P0 NANOSLEEP.SYNCS 0x989680 ;  /* 0x009896800000895d */ /* 0x002fea0003900000 */
[----:B------:R-:W1:Y:S02]  /*5de0*/  @!P0 SYNCS.PHASECHK.TRANS64 P0, [R7+URZ], R2 ;  /* 0x00000002070085a7 */ /* 0x000e64000800007f */
[----:B-1----:R-:W-:Y:S05]  /*5df0*/  @!P0 BRA `(.L_x_87) ;  /* 0xfffffffc00f08947 */ /* 0x002fea000383ffff */
[----:B------:R-:W-:Y:S05]  /*5e00*/  BRA `(.L_x_100) ;  /* 0xfffffff800e47947 */ /* 0x000fea000383ffff */
.L_x_88:
[----:B0-----:R0:W1:Y:S02]  /*5e10*/  SYNCS.PHASECHK.TRANS64.TRYWAIT P0, [R9+URZ], R4 ;  /* 0x00000004090075a7 */ /* 0x001064000800017f */
[----:B-1----:R-:W-:Y:S05]  /*5e20*/  @!P0 NANOSLEEP.SYNCS 0x989680 ;  /* 0x009896800000895d */ /* 0x002fea0003900000 */
[----:B------:R-:W1:Y:S02]  /*5e30*/  @!P0 SYNCS.PHASECHK.TRANS64 P0, [R9+URZ], R4 ;  /* 0x00000004090085a7 */ /* 0x000e64000800007f */
[----:B-1----:R-:W-:Y:S05]  /*5e40*/  @!P0 BRA `(.L_x_88) ;  /* 0xfffffffc00f08947 */ /* 0x002fea000383ffff */
[----:B------:R-:W-:Y:S05]  /*5e50*/  BRA `(.L_x_101) ;  /* 0xfffffff800f47947 */ /* 0x000fea000383ffff */
.L_x_89:
[----:B-1----:R1:W2:Y:S02]  /*5e60*/  SYNCS.PHASECHK.TRANS64.TRYWAIT P0, [R6+URZ], R5 ;  /* 0x00000005060075a7 */ /* 0x0022a4000800017f */
[----:B--2---:R-:W-:Y:S05]  /*5e70*/  @!P0 NANOSLEEP.SYNCS 0x989680 ;  /* 0x009896800000895d */ /* 0x004fea0003900000 */
[----:B------:R-:W2:Y:S02]  /*5e80*/  @!P0 SYNCS.PHASECHK.TRANS64 P0, [R6+URZ], R5 ;  /* 0x00000005060085a7 */ /* 0x000ea4000800007f */
[----:B--2---:R-:W-:Y:S05]  /*5e90*/  @!P0 BRA `(.L_x_89) ;  /* 0xfffffffc00f08947 */ /* 0x004fea000383ffff */
[----:B------:R-:W-:Y:S05]  /*5ea0*/  BRA `(.L_x_102) ;  /* 0xfffffff800fc7947 */ /* 0x000fea000383ffff */
.L_x_103:
[----:B------:R-:W-:-:S00]  /*5eb0*/  BRA `(.L_x_103) ;  /* 0xfffffffc00fc7947 */ /* 0x000fc0000383ffff */
[----:B------:R-:W-:-:S00]  /*5ec0*/  NOP ;  /* 0x0000000000007918 */ /* 0x000fc00000000000 */
        /* <DEDUP_REMOVED lines=11> */
.L_x_104:


//--------------------- .nv.global.init           --------------------------
	.section	.nv.global.init,"aw",@progbits
.nv.global.init:
	.type		$str$22,@object
	.size		$str$22,($str$23 - $str$22)
$str$22:
        /*0000*/ 	.byte	0x6b, 0x5f, 0x74, 0x69, 0x6c, 0x65, 0x5f, 0x63, 0x6f, 0x75, 0x6e, 0x74, 0x20, 0x3e, 0x3d, 0x20
        /*0010*/ 	.byte	0x31, 0x00
	.type		$str$23,@object
	.size		$str$23,(__unnamed_1 - $str$23)
$str$23:
        /*0012*/ 	.byte	0x2f, 0x74, 0x6d, 0x70, 0x2f, 0x63, 0x75, 0x74, 0x6c, 0x61, 0x73, 0x73, 0x5f, 0x73, 0x77, 0x65
        /*0022*/ 	.byte	0x65, 0x70, 0x5f, 0x73, 0x72, 0x63, 0x2f, 0x69, 0x6e, 0x63, 0x6c, 0x75, 0x64, 0x65, 0x2f, 0x63
        /*0032*/ 	.byte	0x75, 0x74, 0x6c, 0x61, 0x73, 0x73, 0x2f, 0x67, 0x65, 0x6d, 0x6d, 0x2f, 0x63, 0x6f, 0x6c, 0x6c
        /*0042*/ 	.byte	0x65, 0x63, 0x74, 0x69, 0x76, 0x65, 0x2f, 0x73, 0x6d, 0x39, 0x30, 0x5f, 0x6d, 0x6d, 0x61, 0x5f
        /*0052*/ 	.byte	0x74, 0x6d, 0x61, 0x5f, 0x67, 0x6d, 0x6d, 0x61, 0x5f, 0x73, 0x73, 0x5f, 0x77, 0x61, 0x72, 0x70
        /*0062*/ 	.byte	0x73, 0x70, 0x65, 0x63, 0x69, 0x61, 0x6c, 0x69, 0x7a, 0x65, 0x64, 0x2e, 0x68, 0x70, 0x70, 0x00
	.type		__unnamed_1,@object
	.size		__unnamed_1,(.L_0 - __unnamed_1)
__unnamed_1:
        /*0072*/ 	.byte	0x76, 0x6f, 0x69, 0x64, 0x20, 0x63, 0x75, 0x74, 0x6c, 0x61, 0x73, 0x73, 0x3a, 0x3a, 0x67, 0x65
        /* <DEDUP_REMOVED lines=180> */
        /*0bc2*/ 	.byte	0x64, 0x65, 0x6e, 0x74, 0x69, 0x74, 0x79, 0x5d, 0x00
.L_0:


//--------------------- .nv.shared._ZN7cutlass13device_kernelINS_4gemm6kernel13GemmUniversalIN4cute5tupleIJiiiiEEENS1_10collective13CollectiveMmaINS1_34MainloopSm90TmaGmmaWarpSpecializedILi4ENS5_IJNS4_1CILi2EEENSA_ILi1EEESC_EEENS1_32KernelTmaWarpSpecializedPingpongEEENS5_IJNSA_ILi64EEENSA_ILi32EEENSA_ILi256EEEEEENS_10bfloat16_tENS5_IJlSC_lEEESK_SL_NS4_8TiledMMAINS4_8MMA_AtomIJNS4_4SM904GMMA27MMA_64x32x16_F32BF16BF16_SSILNSP_5MajorE0ELSR_0ELNSP_7ScaleInE1ELSS_1EEEEEENS4_6LayoutINS5_IJSC_SC_SC_EEENS5_IJNSA_ILi0EEESX_SX_EEEEENS5_IJNS4_10UnderscoreES10_S10_EEEEENS4_13SM90_TMA_LOADENS4_14ComposedLayoutINS4_7SwizzleILi3ELi4ELi3EEENS4_18smem_ptr_flag_bitsILi16EEENSV_INS5_IJNSA_ILi8EEESG_EEENS5_IJSG_SC_EEEEEEEvNS4_8identityENS4_23SM90_TMA_LOAD_MULTICASTES1D_vS1E_EENS_8epilogue10collective6detail29Sm90TmaWarpSpecializedAdapterINS1I_15DefaultEpilogueISK_SL_SL_NS1H_6thread17LinearCombinationISK_Li1EffLNS1M_9ScaleType4KindE0ELNS_15FloatRoundStyleE2ESK_EENS1_15EpilogueDefaultEEEEEvvEEEEvNT_6ParamsE --------------------------
	.section	.nv.shared._ZN7cutlass13device_kernelINS_4gemm6kernel13GemmUniversalIN4cute5tupleIJiiiiEEENS1_10collective13CollectiveMmaINS1_34MainloopSm90TmaGmmaWarpSpecializedILi4ENS5_IJNS4_1CILi2EEENSA_ILi1EEESC_EEENS1_32KernelTmaWarpSpecializedPingpongEEENS5_IJNSA_ILi64EEENSA_ILi32EEENSA_ILi256EEEEEENS_10bfloat16_tENS5_IJlSC_lEEESK_SL_NS4_8TiledMMAINS4_8MMA_AtomIJNS4_4SM904GMMA27MMA_64x32x16_F32BF16BF16_SSILNSP_5MajorE0ELSR_0ELNSP_7ScaleInE1ELSS_1EEEEEENS4_6LayoutINS5_IJSC_SC_SC_EEENS5_IJNSA_ILi0EEESX_SX_EEEEENS5_IJNS4_10UnderscoreES10_S10_EEEEENS4_13SM90_TMA_LOADENS4_14ComposedLayoutINS4_7SwizzleILi3ELi4ELi3EEENS4_18smem_ptr_flag_bitsILi16EEENSV_INS5_IJNSA_ILi8EEESG_EEENS5_IJSG_SC_EEEEEEEvNS4_8identityENS4_23SM90_TMA_LOAD_MULTICASTES1D_vS1E_EENS_8epilogue10collective6detail29Sm90TmaWarpSpecializedAdapterINS1I_15DefaultEpilogueISK_SL_SL_NS1H_6thread17LinearCombinationISK_Li1EffLNS1M_9ScaleType4KindE0ELNS_15FloatRoundStyleE2ESK_EENS1_15EpilogueDefaultEEEEEvvEEEEvNT_6ParamsE,"aw",@nobits
	.sectionflags	@""
	.align	16
	.zero		1024


//--------------------- .nv.shared.reserved.0     --------------------------
	.section	.nv.shared.reserved.0,"aw",@nobits
	.weak		__nv_reservedSMEM_offset_0_alias
	.size		__nv_reservedSMEM_offset_0_alias, 0, 0
	.other		__nv_reservedSMEM_offset_0_alias,@"STO_CUDA_RESERVED_SHARED STV_DEFAULT"
__nv_reservedSMEM_offset_0_alias:
	.zero		0


//--------------------- .nv.global                --------------------------
	.section	.nv.global,"aw",@nobits
.nv.global:
	.type		_ZN39_INTERNAL_1d49226e_4_k_cu_96d12ed0_89814cute1_E,@object
	.size		_ZN39_INTERNAL_1d49226e_4_k_cu_96d12ed0_89814cute1_E,(_ZN39_INTERNAL_1d49226e_4_k_cu_96d12ed0_89814cuda3std3__45__cpo6cbeginE - _ZN39_INTERNAL_1d49226e_4_k_cu_96d12ed0_89814cute1_E)
_ZN39_INTERNAL_1d49226e_4_k_cu_96d12ed0_89814cute1_E:
	.zero		1
	.type		_ZN39_INTERNAL_1d49226e_4_k_cu_96d12ed0_89814cuda3std3__45__cpo6cbeginE,@object
	.size		_ZN39_INTERNAL_1d49226e_4_k_cu_96d12ed0_89814cuda3std3__45__cpo6cbeginE,(_ZN39_INTERNAL_1d49226e_4_k_cu_96d12ed0_89814cuda3std3__48in_placeE - _ZN39_INTERNAL_1d49226e_4_k_cu_96d12ed0_89814cuda3std3__45__cpo6cbeginE)
_ZN39_INTERNAL_1d49226e_4_k_cu_96d12ed0_89814cuda3std3__45__cpo6cbeginE:
	.zero		1
	.type		_ZN39_INTERNAL_1d49226e_4_k_cu_96d12ed0_89814cuda3std3__48in_placeE,@object
	.size		_ZN39_INTERNAL_1d49226e_4_k_cu_96d12ed0_89814cuda3std3__48in_placeE,(_ZN39_INTERNAL_1d49226e_4_k_cu_96d12ed0_89814cuda3std6ranges3__45__cpo9iter_moveE - _ZN39_INTERNAL_1d49226e_4_k_cu_96d12ed0_89814cuda3std3__48in_placeE)
_ZN39_INTERNAL_1d49226e_4_k_cu_96d12ed0_89814cuda3std3__48in_placeE:
	.zero		1
	.type		_ZN39_INTERNAL_1d49226e_4_k_cu_96d12ed0_89814cuda3std6ranges3__45__cpo9iter_moveE,@object
	.size		_ZN39_INTERNAL_1d49226e_4_k_cu_96d12ed0_89814cuda3std6ranges3__45__cpo9iter_moveE,(_ZN39_INTERNAL_1d49226e_4_k_cu_96d12ed0_89814cuda3std3__45__cpo5beginE - _ZN39_INTERNAL_1d49226e_4_k_cu_96d12ed0_89814cuda3std6ranges3__45__cpo9iter_moveE)
_ZN39_INTERNAL_1d49226e_4_k_cu_96d12ed0_89814cuda3std6ranges3__45__cpo9iter_moveE:
	.zero		1
	.type		_ZN39_INTERNAL_1d49226e_4_k_cu_96d12ed0_89814cuda3std3__45__cpo5beginE,@object
	.size		_ZN39_INTERNAL_1d49226e_4_k_cu_96d12ed0_89814cuda3std3__45__cpo5beginE,(_ZN39_INTERNAL_1d49226e_4_k_cu_96d12ed0_89814cuda3std3__441_GLOBAL__N__1d49226e_4_k_cu_96d12ed0_89816ignoreE - _ZN39_INTERNAL_1d49226e_4_k_cu_96d12ed0_89814cuda3std3__45__cpo5beginE)
_ZN39_INTERNAL_1d49226e_4_k_cu_96d12ed0_89814cuda3std3__45__cpo5beginE:
	.zero		1
	.type		_ZN39_INTERNAL_1d49226e_4_k_cu_96d12ed0_89814cuda3std3__441_GLOBAL__N__1d49226e_4_k_cu_96d12ed0_89816ignoreE,@object
	.size		_ZN39_INTERNAL_1d49226e_4_k_cu_96d12ed0_89814cuda3std3__441_GLOBAL__N__1d49226e_4_k_cu_96d12ed0_89816ignoreE,(_ZN39_INTERNAL_1d49226e_4_k_cu_96d12ed0_89814cute7productE - _ZN39_INTERNAL_1d49226e_4_k_cu_96d12ed0_89814cuda3std3__441_GLOBAL__N__1d49226e_4_k_cu_96d12ed0_89816ignoreE)
_ZN39_INTERNAL_1d49226e_4_k_cu_96d12ed0_89814cuda3std3__441_GLOBAL__N__1d49226e_4_k_cu_96d12ed0_89816ignoreE:
	.zero		1
	.type		_ZN39_INTERNAL_1d49226e_4_k_cu_96d12ed0_89814cute7productE,@object
	.size		_ZN39_INTERNAL_1d49226e_4_k_cu_96d12ed0_89814cute7productE,(_ZN39_INTERNAL_1d49226e_4_k_cu_96d12ed0_89814cuda3std3__45__cpo3endE - _ZN39_INTERNAL_1d49226e_4_k_cu_96d12ed0_89814cute7productE)
_ZN39_INTERNAL_1d49226e_4_k_cu_96d12ed0_89814cute7productE:
	.zero		1
	.type		_ZN39_INTERNAL_1d49226e_4_k_cu_96d12ed0_89814cuda3std3__45__cpo3endE,@object
	.size		_ZN39_INTERNAL_1d49226e_4_k_cu_96d12ed0_89814cuda3std3__45__cpo3endE,(_ZN39_INTERNAL_1d49226e_4_k_cu_96d12ed0_89814cuda3std3__419piecewise_constructE - _ZN39_INTERNAL_1d49226e_4_k_cu_96d12ed0_89814cuda3std3__45__cpo3endE)
_ZN39_INTERNAL_1d49226e_4_k_cu_96d12ed0_89814cuda3std3__45__cpo3endE:
	.zero		1
	.type		_ZN39_INTERNAL_1d49226e_4_k_cu_96d12ed0_89814cuda3std3__419piecewise_constructE,@object
	.size		_ZN39_INTERNAL_1d49226e_4_k_cu_96d12ed0_89814cuda3std3__419piecewise_constructE,(_ZN39_INTERNAL_1d49226e_4_k_cu_96d12ed0_89814cuda3std3__45__cpo4cendE - _ZN39_INTERNAL_1d49226e_4_k_cu_96d12ed0_89814cuda3std3__419piecewise_constructE)
_ZN39_INTERNAL_1d49226e_4_k_cu_96d12ed0_89814cuda3std3__419piecewise_constructE:
	.zero		1
	.type		_ZN39_INTERNAL_1d49226e_4_k_cu_96d12ed0_89814cuda3std3__45__cpo4cendE,@object
	.size		_ZN39_INTERNAL_1d49226e_4_k_cu_96d12ed0_89814cuda3std3__45__cpo4cendE,(_ZN39_INTERNAL_1d49226e_4_k_cu_96d12ed0_89814cuda3std6ranges3__45__cpo4swapE - _ZN39_INTERNAL_1d49226e_4_k_cu_96d12ed0_89814cuda3std3__45__cpo4cendE)
_ZN39_INTERNAL_1d49226e_4_k_cu_96d12ed0_89814cuda3std3__45__cpo4cendE:
	.zero		1
	.type		_ZN39_INTERNAL_1d49226e_4_k_cu_96d12ed0_89814cuda3std6ranges3__45__cpo4swapE,@object
	.size		_ZN39_INTERNAL_1d49226e_4_k_cu_96d12ed0_89814cuda3std6ranges3__45__cpo4swapE,(.L_8 - _ZN39_INTERNAL_1d49226e_4_k_cu_96d12ed0_89814cuda3std6ranges3__45__cpo4swapE)
_ZN39_INTERNAL_1d49226e_4_k_cu_96d12ed0_89814cuda3std6ranges3__45__cpo4swapE:
	.zero		1
.L_8:


//--------------------- .nv.constant0._ZN7cutlass13device_kernelINS_4gemm6kernel13GemmUniversalIN4cute5tupleIJiiiiEEENS1_10collective13CollectiveMmaINS1_34MainloopSm90TmaGmmaWarpSpecializedILi4ENS5_IJNS4_1CILi2EEENSA_ILi1EEESC_EEENS1_32KernelTmaWarpSpecializedPingpongEEENS5_IJNSA_ILi64EEENSA_ILi32EEENSA_ILi256EEEEEENS_10bfloat16_tENS5_IJlSC_lEEESK_SL_NS4_8TiledMMAINS4_8MMA_AtomIJNS4_4SM904GMMA27MMA_64x32x16_F32BF16BF16_SSILNSP_5MajorE0ELSR_0ELNSP_7ScaleInE1ELSS_1EEEEEENS4_6LayoutINS5_IJSC_SC_SC_EEENS5_IJNSA_ILi0EEESX_SX_EEEEENS5_IJNS4_10UnderscoreES10_S10_EEEEENS4_13SM90_TMA_LOADENS4_14ComposedLayoutINS4_7SwizzleILi3ELi4ELi3EEENS4_18smem_ptr_flag_bitsILi16EEENSV_INS5_IJNSA_ILi8EEESG_EEENS5_IJSG_SC_EEEEEEEvNS4_8identityENS4_23SM90_TMA_LOAD_MULTICASTES1D_vS1E_EENS_8epilogue10collective6detail29Sm90TmaWarpSpecializedAdapterINS1I_15DefaultEpilogueISK_SL_SL_NS1H_6thread17LinearCombinationISK_Li1EffLNS1M_9ScaleType4KindE0ELNS_15FloatRoundStyleE2ESK_EENS1_15EpilogueDefaultEEEEEvvEEEEvNT_6ParamsE --------------------------
	.section	.nv.constant0._ZN7cutlass13device_kernelINS_4gemm6kernel13GemmUniversalIN4cute5tupleIJiiiiEEENS1_10collective13CollectiveMmaINS1_34MainloopSm90TmaGmmaWarpSpecializedILi4ENS5_IJNS4_1CILi2EEENSA_ILi1EEESC_EEENS1_32KernelTmaWarpSpecializedPingpongEEENS5_IJNSA_ILi64EEENSA_ILi32EEENSA_ILi256EEEEEENS_10bfloat16_tENS5_IJlSC_lEEESK_SL_NS4_8TiledMMAINS4_8MMA_AtomIJNS4_4SM904GMMA27MMA_64x32x16_F32BF16BF16_SSILNSP_5MajorE0ELSR_0ELNSP_7ScaleInE1ELSS_1EEEEEENS4_6LayoutINS5_IJSC_SC_SC_EEENS5_IJNSA_ILi0EEESX_SX_EEEEENS5_IJNS4_10UnderscoreES10_S10_EEEEENS4_13SM90_TMA_LOADENS4_14ComposedLayoutINS4_7SwizzleILi3ELi4ELi3EEENS4_18smem_ptr_flag_bitsILi16EEENSV_INS5_IJNSA_ILi8EEESG_EEENS5_IJSG_SC_EEEEEEEvNS4_8identityENS4_23SM90_TMA_LOAD_MULTICASTES1D_vS1E_EENS_8epilogue10collective6detail29Sm90TmaWarpSpecializedAdapterINS1I_15DefaultEpilogueISK_SL_SL_NS1H_6thread17LinearCombinationISK_Li1EffLNS1M_9ScaleType4KindE0ELNS_15FloatRoundStyleE2ESK_EENS1_15EpilogueDefaultEEEEEvvEEEEvNT_6ParamsE,"a",@progbits
	.sectionflags	@""
	.align	4
.nv.constant0._ZN7cutlass13device_kernelINS_4gemm6kernel13GemmUniversalIN4cute5tupleIJiiiiEEENS1_10collective13CollectiveMmaINS1_34MainloopSm90TmaGmmaWarpSpecializedILi4ENS5_IJNS4_1CILi2EEENSA_ILi1EEESC_EEENS1_32KernelTmaWarpSpecializedPingpongEEENS5_IJNSA_ILi64EEENSA_ILi32EEENSA_ILi256EEEEEENS_10bfloat16_tENS5_IJlSC_lEEESK_SL_NS4_8TiledMMAINS4_8MMA_AtomIJNS4_4SM904GMMA27MMA_64x32x16_F32BF16BF16_SSILNSP_5MajorE0ELSR_0ELNSP_7ScaleInE1ELSS_1EEEEEENS4_6LayoutINS5_IJSC_SC_SC_EEENS5_IJNSA_ILi0EEESX_SX_EEEEENS5_IJNS4_10UnderscoreES10_S10_EEEEENS4_13SM90_TMA_LOADENS4_14ComposedLayoutINS4_7SwizzleILi3ELi4ELi3EEENS4_18smem_ptr_flag_bitsILi16EEENSV_INS5_IJNSA_ILi8EEESG_EEENS5_IJSG_SC_EEEEEEEvNS4_8identityENS4_23SM90_TMA_LOAD_MULTICASTES1D_vS1E_EENS_8epilogue10collective6detail29Sm90TmaWarpSpecializedAdapterINS1I_15DefaultEpilogueISK_SL_SL_NS1H_6thread17LinearCombinationISK_Li1EffLNS1M_9ScaleType4KindE0ELNS_15FloatRoundStyleE2ESK_EENS1_15EpilogueDefaultEEEEEvvEEEEvNT_6ParamsE:
	.zero		1664


//--------------------- SYMBOLS --------------------------

	.type		.nv.reservedSmem.offset0,@object
	.size		.nv.reservedSmem.offset0,0x4
	.type		__assertfail,@function
